def attn_fwd(
    Q,
    K,
    V,
    Out,
    Lse,
    sm_scale,
    stride_qz,
    stride_qh,
    stride_qm,
    stride_qk,
    stride_kz,
    stride_kh,
    stride_kn,
    stride_kk,
    stride_vz,
    stride_vh,
    stride_vn,
    stride_vk,
    stride_oz,
    stride_oh,
    stride_om,
    stride_ok,
    seqlen_q,
    seqlen_k,
    BLOCK_M: tl.constexpr,
    BLOCK_N: tl.constexpr,
    HEAD_DIM: tl.constexpr,
    CAUSAL: tl.constexpr,
):
    start_m = tl.program_id(0)
    off_hz = tl.program_id(1)
    q_off = off_hz * stride_qh
    k_off = off_hz * stride_kh
    v_off = off_hz * stride_vh
    offs_m = start_m * BLOCK_M + tl.arange(0, BLOCK_M)
    offs_d = tl.arange(0, HEAD_DIM)
    offs_n = tl.arange(0, BLOCK_N)
    q_ptrs = Q + q_off + offs_m[:, None] * stride_qm + offs_d[None, :] * stride_qk
    k_ptrs = K + k_off + offs_d[:, None] * stride_kk + offs_n[None, :] * stride_kn
    v_ptrs = V + v_off + offs_n[:, None] * stride_vn + offs_d[None, :] * stride_vk
    m_i = tl.full([BLOCK_M], float("-inf"), dtype=tl.float32)
    l_i = tl.zeros([BLOCK_M], dtype=tl.float32) + 1.0
    acc = tl.zeros([BLOCK_M, HEAD_DIM], dtype=tl.float32)
    q = tl.load(q_ptrs)
    acc, l_i, m_i = _attn_fwd_inner(
        acc,
        l_i,
        m_i,
        q,
        k_ptrs,
        v_ptrs,
        sm_scale,
        stride_kn,
        stride_vn,
        start_m,
        seqlen_k,
        BLOCK_M,
        BLOCK_N,
        HEAD_DIM,
        CAUSAL,
    )
    acc = acc / l_i[:, None]
    lse = m_i + tl.math.log2(l_i) / 1.4426950408889634
    o_ptrs = (
        Out
        + off_hz * stride_oh
        + offs_m[:, None] * stride_om
        + offs_d[None, :] * stride_ok
    )
    tl.store(o_ptrs, acc.to(Out.dtype.element_ty))
    tl.store(Lse + off_hz * seqlen_q + offs_m, lse)

# config = {"BLOCK_M": 64, "BLOCK_N": 32, "HEAD_DIM": 128, "arch": "sm_100", "causal": true, "dtype": "bf16", "num_stages": 3, "num_warps": 4}
# arch = sm_100


// ===== COMPILED SASS (sm_100a) =====

	.target	sm_100a

	.elftype	@"ET_EXEC"


//--------------------- .note.nv.tkinfo           --------------------------
	.section	.note.nv.tkinfo,"",@"SHT_NOTE"
	.sectionflags	@"SHF_NOTE_NV_TKINFO"
	.tkinfo
        /*0018*/ 	.word	0x00000081
        /*0030*/ 	.string	""
        /*0030*/ 	.string	"ptxas-blackwell"
        /*0030*/ 	.string	"Cuda compilation tools, release 12.9, V12.9.86"
        /*0030*/ 	.string	"Build cuda_12.9.r12.9/compiler.36037853_0"
        /*0030*/ 	.string	"-v  -suppress-debug-info  -lineinfo  -arch sm_100a "



//--------------------- .note.nv.cuver            --------------------------
	.section	.note.nv.cuver,"",@"SHT_NOTE"
	.sectionflags	@"SHF_NOTE_NV_CUVER"
        /*0018*/ 	.short	0x0001
        /*001a*/ 	.short	0x0064
        /*001c*/ 	.short	0x0001
        /*001e*/ 	.short	0x0000
        /*0020*/ 	.short	0x0001
        /*0022*/ 	.short	0x0000


//--------------------- .nv.info                  --------------------------
	.section	.nv.info,"",@"SHT_CUDA_INFO"
	.align	4


	//----- nvinfo : EIATTR_REGCOUNT
	.align		4
        /*0000*/ 	.byte	0x04, 0x2f
        /*0002*/ 	.short	(.L_5 - .L_4)
	.align		4
.L_4:
        /*0004*/ 	.word	index@(attn_fwd)
        /*0008*/ 	.word	0x000000ec


	//----- nvinfo : EIATTR_FRAME_SIZE
	.align		4
.L_5:
        /*000c*/ 	.byte	0x04, 0x11
        /*000e*/ 	.short	(.L_7 - .L_6)
	.align		4
.L_6:
        /*0010*/ 	.word	index@($__internal_2_$__cuda_sm10x_tcgen05_guardrail_trap_unallocated_columns_being_dealloced)
        /*0014*/ 	.word	0x00000000


	//----- nvinfo : EIATTR_FRAME_SIZE
	.align		4
.L_7:
        /*0018*/ 	.byte	0x04, 0x11
        /*001a*/ 	.short	(.L_9 - .L_8)
	.align		4
.L_8:
        /*001c*/ 	.word	index@($__internal_1_$__cuda_sm10x_tcgen05_guardrail_trap_phase_invalid_during_alloc)
        /*0020*/ 	.word	0x00000000


	//----- nvinfo : EIATTR_FRAME_SIZE
	.align		4
.L_9:
        /*0024*/ 	.byte	0x04, 0x11
        /*0026*/ 	.short	(.L_11 - .L_10)
	.align		4
.L_10:
        /*0028*/ 	.word	index@($__internal_0_$__cuda_sm10x_tcgen05_guardrail_trap_col_being_dealloced_not_returned_by_alloc)
        /*002c*/ 	.word	0x00000000


	//----- nvinfo : EIATTR_FRAME_SIZE
	.align		4
.L_11:
        /*0030*/ 	.byte	0x04, 0x11
        /*0032*/ 	.short	(.L_13 - .L_12)
	.align		4
.L_12:
        /*0034*/ 	.word	index@(attn_fwd)
        /*0038*/ 	.word	0x00000000


	//----- nvinfo : EIATTR_MIN_STACK_SIZE
	.align		4
.L_13:
        /*003c*/ 	.byte	0x04, 0x12
        /*003e*/ 	.short	(.L_15 - .L_14)
	.align		4
.L_14:
        /*0040*/ 	.word	index@(attn_fwd)
        /*0044*/ 	.word	0x00000000
.L_15:


//--------------------- .nv.info.attn_fwd         --------------------------
	.section	.nv.info.attn_fwd,"",@"SHT_CUDA_INFO"
	.sectionflags	@""
	.align	4


	//----- nvinfo : EIATTR_CUDA_API_VERSION
	.align		4
        /*0000*/ 	.byte	0x04, 0x37
        /*0002*/ 	.short	(.L_17 - .L_16)
.L_16:
        /*0004*/ 	.word	0x00000081


	//----- nvinfo : EIATTR_KPARAM_INFO
	.align		4
.L_17:
        /*0008*/ 	.byte	0x04, 0x17
        /*000a*/ 	.short	(.L_19 - .L_18)
.L_18:
        /*000c*/ 	.word	0x00000000
        /*0010*/ 	.short	0x0019
        /*0012*/ 	.short	0x0080
        /*0014*/ 	.byte	0x00, 0xf4, 0x21, 0x00


	//----- nvinfo : EIATTR_KPARAM_INFO
	.align		4
.L_19:
        /*0018*/ 	.byte	0x04, 0x17
        /*001a*/ 	.short	(.L_21 - .L_20)
.L_20:
        /*001c*/ 	.word	0x00000000
        /*0020*/ 	.short	0x0018
        /*0022*/ 	.short	0x0078
        /*0024*/ 	.byte	0x00, 0xf4, 0x21, 0x00


	//----- nvinfo : EIATTR_KPARAM_INFO
	.align		4
.L_21:
        /*0028*/ 	.byte	0x04, 0x17
        /*002a*/ 	.short	(.L_23 - .L_22)
.L_22:
        /*002c*/ 	.word	0x00000000
        /*0030*/ 	.short	0x0017
        /*0032*/ 	.short	0x0070
        /*0034*/ 	.byte	0x00, 0xf0, 0x11, 0x00


	//----- nvinfo : EIATTR_KPARAM_INFO
	.align		4
.L_23:
        /*0038*/ 	.byte	0x04, 0x17
        /*003a*/ 	.short	(.L_25 - .L_24)
.L_24:
        /*003c*/ 	.word	0x00000000
        /*0040*/ 	.short	0x0016
        /*0042*/ 	.short	0x006c
        /*0044*/ 	.byte	0x00, 0xf0, 0x11, 0x00


	//----- nvinfo : EIATTR_KPARAM_INFO
	.align		4
.L_25:
        /*0048*/ 	.byte	0x04, 0x17
        /*004a*/ 	.short	(.L_27 - .L_26)
.L_26:
        /*004c*/ 	.word	0x00000000
        /*0050*/ 	.short	0x0015
        /*0052*/ 	.short	0x0068
        /*0054*/ 	.byte	0x00, 0xf0, 0x11, 0x00


	//----- nvinfo : EIATTR_KPARAM_INFO
	.align		4
.L_27:
        /*0058*/ 	.byte	0x04, 0x17
        /*005a*/ 	.short	(.L_29 - .L_28)
.L_28:
        /*005c*/ 	.word	0x00000000
        /*0060*/ 	.short	0x0014
        /*0062*/ 	.short	0x0064
        /*0064*/ 	.byte	0x00, 0xf0, 0x11, 0x00


	//----- nvinfo : EIATTR_KPARAM_INFO
	.align		4
.L_29:
        /*0068*/ 	.byte	0x04, 0x17
        /*006a*/ 	.short	(.L_31 - .L_30)
.L_30:
        /*006c*/ 	.word	0x00000000
        /*0070*/ 	.short	0x0013
        /*0072*/ 	.short	0x0060
        /*0074*/ 	.byte	0x00, 0xf0, 0x11, 0x00


	//----- nvinfo : EIATTR_KPARAM_INFO
	.align		4
.L_31:
        /*0078*/ 	.byte	0x04, 0x17
        /*007a*/ 	.short	(.L_33 - .L_32)
.L_32:
        /*007c*/ 	.word	0x00000000
        /*0080*/ 	.short	0x0012
        /*0082*/ 	.short	0x005c
        /*0084*/ 	.byte	0x00, 0xf0, 0x11, 0x00


	//----- nvinfo : EIATTR_KPARAM_INFO
	.align		4
.L_33:
        /*0088*/ 	.byte	0x04, 0x17
        /*008a*/ 	.short	(.L_35 - .L_34)
.L_34:
        /*008c*/ 	.word	0x00000000
        /*0090*/ 	.short	0x0011
        /*0092*/ 	.short	0x0058
        /*0094*/ 	.byte	0x00, 0xf0, 0x11, 0x00


	//----- nvinfo : EIATTR_KPARAM_INFO
	.align		4
.L_35:
        /*0098*/ 	.byte	0x04, 0x17
        /*009a*/ 	.short	(.L_37 - .L_36)
.L_36:
        /*009c*/ 	.word	0x00000000
        /*00a0*/ 	.short	0x0010
        /*00a2*/ 	.short	0x0054
        /*00a4*/ 	.byte	0x00, 0xf0, 0x11, 0x00


	//----- nvinfo : EIATTR_KPARAM_INFO
	.align		4
.L_37:
        /*00a8*/ 	.byte	0x04, 0x17
        /*00aa*/ 	.short	(.L_39 - .L_38)
.L_38:
        /*00ac*/ 	.word	0x00000000
        /*00b0*/ 	.short	0x000f
        /*00b2*/ 	.short	0x0050
        /*00b4*/ 	.byte	0x00, 0xf0, 0x11, 0x00


	//----- nvinfo : EIATTR_KPARAM_INFO
	.align		4
.L_39:
        /*00b8*/ 	.byte	0x04, 0x17
        /*00ba*/ 	.short	(.L_41 - .L_40)
.L_40:
        /*00bc*/ 	.word	0x00000000
        /*00c0*/ 	.short	0x000e
        /*00c2*/ 	.short	0x004c
        /*00c4*/ 	.byte	0x00, 0xf0, 0x11, 0x00


	//----- nvinfo : EIATTR_KPARAM_INFO
	.align		4
.L_41:
        /*00c8*/ 	.byte	0x04, 0x17
        /*00ca*/ 	.short	(.L_43 - .L_42)
.L_42:
        /*00cc*/ 	.word	0x00000000
        /*00d0*/ 	.short	0x000d
        /*00d2*/ 	.short	0x0048
        /*00d4*/ 	.byte	0x00, 0xf0, 0x11, 0x00


	//----- nvinfo : EIATTR_KPARAM_INFO
	.align		4
.L_43:
        /*00d8*/ 	.byte	0x04, 0x17
        /*00da*/ 	.short	(.L_45 - .L_44)
.L_44:
        /*00dc*/ 	.word	0x00000000
        /*00e0*/ 	.short	0x000c
        /*00e2*/ 	.short	0x0044
        /*00e4*/ 	.byte	0x00, 0xf0, 0x11, 0x00


	//----- nvinfo : EIATTR_KPARAM_INFO
	.align		4
.L_45:
        /*00e8*/ 	.byte	0x04, 0x17
        /*00ea*/ 	.short	(.L_47 - .L_46)
.L_46:
        /*00ec*/ 	.word	0x00000000
        /*00f0*/ 	.short	0x000b
        /*00f2*/ 	.short	0x0040
        /*00f4*/ 	.byte	0x00, 0xf0, 0x11, 0x00


	//----- nvinfo : EIATTR_KPARAM_INFO
	.align		4
.L_47:
        /*00f8*/ 	.byte	0x04, 0x17
        /*00fa*/ 	.short	(.L_49 - .L_48)
.L_48:
        /*00fc*/ 	.word	0x00000000
        /*0100*/ 	.short	0x000a
        /*0102*/ 	.short	0x003c
        /*0104*/ 	.byte	0x00, 0xf0, 0x11, 0x00


	//----- nvinfo : EIATTR_KPARAM_INFO
	.align		4
.L_49:
        /*0108*/ 	.byte	0x04, 0x17
        /*010a*/ 	.short	(.L_51 - .L_50)
.L_50:
        /*010c*/ 	.word	0x00000000
        /*0110*/ 	.short	0x0009
        /*0112*/ 	.short	0x0038
        /*0114*/ 	.byte	0x00, 0xf0, 0x11, 0x00


	//----- nvinfo : EIATTR_KPARAM_INFO
	.align		4
.L_51:
        /*0118*/ 	.byte	0x04, 0x17
        /*011a*/ 	.short	(.L_53 - .L_52)
.L_52:
        /*011c*/ 	.word	0x00000000
        /*0120*/ 	.short	0x0008
        /*0122*/ 	.short	0x0034
        /*0124*/ 	.byte	0x00, 0xf0, 0x11, 0x00


	//----- nvinfo : EIATTR_KPARAM_INFO
	.align		4
.L_53:
        /*0128*/ 	.byte	0x04, 0x17
        /*012a*/ 	.short	(.L_55 - .L_54)
.L_54:
        /*012c*/ 	.word	0x00000000
        /*0130*/ 	.short	0x0007
        /*0132*/ 	.short	0x0030
        /*0134*/ 	.byte	0x00, 0xf0, 0x11, 0x00


	//----- nvinfo : EIATTR_KPARAM_INFO
	.align		4
.L_55:
        /*0138*/ 	.byte	0x04, 0x17
        /*013a*/ 	.short	(.L_57 - .L_56)
.L_56:
        /*013c*/ 	.word	0x00000000
        /*0140*/ 	.short	0x0006
        /*0142*/ 	.short	0x002c
        /*0144*/ 	.byte	0x00, 0xf0, 0x11, 0x00


	//----- nvinfo : EIATTR_KPARAM_INFO
	.align		4
.L_57:
        /*0148*/ 	.byte	0x04, 0x17
        /*014a*/ 	.short	(.L_59 - .L_58)
.L_58:
        /*014c*/ 	.word	0x00000000
        /*0150*/ 	.short	0x0005
        /*0152*/ 	.short	0x0028
        /*0154*/ 	.byte	0x00, 0xf0, 0x11, 0x00


	//----- nvinfo : EIATTR_KPARAM_INFO
	.align		4
.L_59:
        /*0158*/ 	.byte	0x04, 0x17
        /*015a*/ 	.short	(.L_61 - .L_60)
.L_60:
        /*015c*/ 	.word	0x00000000
        /*0160*/ 	.short	0x0004
        /*0162*/ 	.short	0x0020
        /*0164*/ 	.byte	0x00, 0xf4, 0x21, 0x00


	//----- nvinfo : EIATTR_KPARAM_INFO
	.align		4
.L_61:
        /*0168*/ 	.byte	0x04, 0x17
        /*016a*/ 	.short	(.L_63 - .L_62)
.L_62:
        /*016c*/ 	.word	0x00000000
        /*0170*/ 	.short	0x0003
        /*0172*/ 	.short	0x0018
        /*0174*/ 	.byte	0x00, 0xf4, 0x21, 0x00


	//----- nvinfo : EIATTR_KPARAM_INFO
	.align		4
.L_63:
        /*0178*/ 	.byte	0x04, 0x17
        /*017a*/ 	.short	(.L_65 - .L_64)
.L_64:
        /*017c*/ 	.word	0x00000000
        /*0180*/ 	.short	0x0002
        /*0182*/ 	.short	0x0010
        /*0184*/ 	.byte	0x00, 0xf4, 0x21, 0x00


	//----- nvinfo : EIATTR_KPARAM_INFO
	.align		4
.L_65:
        /*0188*/ 	.byte	0x04, 0x17
        /*018a*/ 	.short	(.L_67 - .L_66)
.L_66:
        /*018c*/ 	.word	0x00000000
        /*0190*/ 	.short	0x0001
        /*0192*/ 	.short	0x0008
        /*0194*/ 	.byte	0x00, 0xf4, 0x21, 0x00


	//----- nvinfo : EIATTR_KPARAM_INFO
	.align		4
.L_67:
        /*0198*/ 	.byte	0x04, 0x17
        /*019a*/ 	.short	(.L_69 - .L_68)
.L_68:
        /*019c*/ 	.word	0x00000000
        /*01a0*/ 	.short	0x0000
        /*01a2*/ 	.short	0x0000
        /*01a4*/ 	.byte	0x00, 0xf4, 0x21, 0x00


	//----- nvinfo : EIATTR_AT_ENTRY_FRAGMENTS
	.align		4
.L_69:
        /*01a8*/ 	.byte	0x04, 0x4f
        /*01aa*/ 	.short	(.L_71 - .L_70)


	//   ....[0]....
.L_70:
        /*01ac*/ 	.word	0x00000004


	//----- nvinfo : EIATTR_RESERVED_SMEM_USED
	.align		4
.L_71:
        /*01b0*/ 	.byte	0x01, 0x41
	.zero		2


	//----- nvinfo : EIATTR_SPARSE_MMA_MASK
	.align		4
        /*01b4*/ 	.byte	0x03, 0x50
        /*01b6*/ 	.short	0x0000


	//----- nvinfo : EIATTR_TCGEN05_1CTA_USED
	.align		4
        /*01b8*/ 	.byte	0x01, 0x51
	.zero		2


	//----- nvinfo : EIATTR_MAXREG_COUNT
	.align		4
        /*01bc*/ 	.byte	0x03, 0x1b
        /*01be*/ 	.short	0x00ff


	//----- nvinfo : EIATTR_NUM_BARRIERS
	.align		4
        /*01c0*/ 	.byte	0x02, 0x4c
        /*01c2*/ 	.byte	0x01
	.zero		1


	//----- nvinfo : EIATTR_INT_WARP_WIDE_INSTR_OFFSETS
	.align		4
        /*01c4*/ 	.byte	0x04, 0x31
        /*01c6*/ 	.short	(.L_73 - .L_72)


	//   ....[0]....
.L_72:
        /*01c8*/ 	.word	0x00001750


	//   ....[1]....
        /*01cc*/ 	.word	0x00001860


	//   ....[2]....
        /*01d0*/ 	.word	0x00002c70


	//   ....[3]....
        /*01d4*/ 	.word	0x00002e80


	//   ....[4]....
        /*01d8*/ 	.word	0x000052f0


	//   ....[5]....
        /*01dc*/ 	.word	0x00009910


	//   ....[6]....
        /*01e0*/ 	.word	0x00009960


	//----- nvinfo : EIATTR_COOP_GROUP_MASK_REGIDS
	.align		4
.L_73:
        /*01e4*/ 	.byte	0x04, 0x29
        /*01e6*/ 	.short	(.L_75 - .L_74)


	//   ....[0]....
.L_74:
        /*01e8*/ 	.word	0xffffffff


	//   ....[1]....
        /*01ec*/ 	.word	0xffffffff


	//   ....[2]....
        /*01f0*/ 	.word	0xffffffff


	//   ....[3]....
        /*01f4*/ 	.word	0xffffffff


	//   ....[4]....
        /*01f8*/ 	.word	0xffffffff


	//   ....[5]....
        /*01fc*/ 	.word	0xffffffff


	//   ....[6]....
        /*0200*/ 	.word	0xffffffff


	//   ....[7]....
        /*0204*/ 	.word	0xffffffff


	//----- nvinfo : EIATTR_COOP_GROUP_INSTR_OFFSETS
	.align		4
.L_75:
        /*0208*/ 	.byte	0x04, 0x28
        /*020a*/ 	.short	(.L_77 - .L_76)


	//   ....[0]....
.L_76:
        /*020c*/ 	.word	0x00000060


	//   ....[1]....
        /*0210*/ 	.word	0x00000320


	//   ....[2]....
        /*0214*/ 	.word	0x00003dc0


	//   ....[3]....
        /*0218*/ 	.word	0x00004240


	//   ....[4]....
        /*021c*/ 	.word	0x00005e60


	//   ....[5]....
        /*0220*/ 	.word	0x00006290


	//   ....[6]....
        /*0224*/ 	.word	0x000097a0


	//   ....[7]....
        /*0228*/ 	.word	0x00009a10


	//----- nvinfo : EIATTR_VRC_CTA_INIT_COUNT
	.align		4
.L_77:
        /*022c*/ 	.byte	0x02, 0x4a
        /*022e*/ 	.byte	0x80
	.zero		1


	//----- nvinfo : EIATTR_MBARRIER_INSTR_OFFSETS
	.align		4
        /*0230*/ 	.byte	0x04, 0x39
        /*0232*/ 	.short	(.L_79 - .L_78)


	//   ....[0]....
.L_78:
        /*0234*/ 	.word	0x00001e30
        /*0238*/ 	.word	0x000000ff
        /*023c*/ 	.word	0x0000a000
        /*0240*/ 	.short	0x0100
        /*0242*/ 	.byte	0x3f
	.zero		1


	//   ....[1]....
        /*0244*/ 	.word	0x00002cc0
        /*0248*/ 	.word	0x000000ff
        /*024c*/ 	.word	0x0000a008
        /*0250*/ 	.short	0x0100
        /*0252*/ 	.byte	0x3f
	.zero		1


	//   ....[2]....
        /*0254*/ 	.word	0x000030c0
        /*0258*/ 	.word	0x000000ff
        /*025c*/ 	.word	0x00006000
        /*0260*/ 	.short	0x0100
        /*0262*/ 	.byte	0x3f
	.zero		1


	//   ....[3]....
        /*0264*/ 	.word	0x00003690
        /*0268*/ 	.word	0x000000ff
        /*026c*/ 	.word	0x00006000
        /*0270*/ 	.short	0x010a
        /*0272*/ 	.byte	0x3f
	.zero		1


	//   ....[4]....
        /*0274*/ 	.word	0x000036f0
        /*0278*/ 	.word	0x000000ff
        /*027c*/ 	.word	0x00006000
        /*0280*/ 	.short	0x0108
        /*0282*/ 	.byte	0x3f
	.zero		1


	//   ....[5]....
        /*0284*/ 	.word	0x00005530
        /*0288*/ 	.word	0x000000ff
        /*028c*/ 	.word	0x0000a010
        /*0290*/ 	.short	0x0100
        /*0292*/ 	.byte	0x3f
	.zero		1


	//   ....[6]....
        /*0294*/ 	.word	0x00005750
        /*0298*/ 	.word	0x000000ff
        /*029c*/ 	.word	0x0000a010
        /*02a0*/ 	.short	0x010a
        /*02a2*/ 	.byte	0x3f
	.zero		1


	//   ....[7]....
        /*02a4*/ 	.word	0x000058f0
        /*02a8*/ 	.word	0x000000ff
        /*02ac*/ 	.word	0x0000a010
        /*02b0*/ 	.short	0x0108
        /*02b2*/ 	.byte	0x3f
	.zero		1


	//   ....[8]....
        /*02b4*/ 	.word	0x00005e20
        /*02b8*/ 	.word	0x000000ff
        /*02bc*/ 	.word	0x00000000
        /*02c0*/ 	.short	0x010a
        /*02c2*/ 	.byte	0x48
	.zero		1


	//   ....[9]....
        /*02c4*/ 	.word	0x00007090
        /*02c8*/ 	.word	0x000000ff
        /*02cc*/ 	.word	0x00000000
        /*02d0*/ 	.short	0x010a
        /*02d2*/ 	.byte	0x48
	.zero		1


	//   ....[10]....
        /*02d4*/ 	.word	0x00007220
        /*02d8*/ 	.word	0x000000ff
        /*02dc*/ 	.word	0x0000a000
        /*02e0*/ 	.short	0x0108
        /*02e2*/ 	.byte	0x3f
	.zero		1


	//   ....[11]....
        /*02e4*/ 	.word	0x00007360
        /*02e8*/ 	.word	0x000000ff
        /*02ec*/ 	.word	0x0000a008
        /*02f0*/ 	.short	0x0108
        /*02f2*/ 	.byte	0x3f
	.zero		1


	//   ....[12]....
        /*02f4*/ 	.word	0x00009a30
        /*02f8*/ 	.word	0x000000ff
        /*02fc*/ 	.word	0x00006000
        /*0300*/ 	.short	0x010a
        /*0302*/ 	.byte	0x3f
	.zero		1


	//   ....[13]....
        /*0304*/ 	.word	0x00009a60
        /*0308*/ 	.word	0x000000ff
        /*030c*/ 	.word	0x0000a010
        /*0310*/ 	.short	0x010a
        /*0312*/ 	.byte	0x3f
	.zero		1


	//   ....[14]....
        /*0314*/ 	.word	0x00009a90
        /*0318*/ 	.word	0x000000ff
        /*031c*/ 	.word	0x00000000
        /*0320*/ 	.short	0x010a
        /*0322*/ 	.byte	0x48
	.zero		1


	//   ....[15]....
        /*0324*/ 	.word	0x00009ac0
        /*0328*/ 	.word	0x000000ff
        /*032c*/ 	.word	0x00000000
        /*0330*/ 	.short	0x010a
        /*0332*/ 	.byte	0x48
	.zero		1


	//----- nvinfo : EIATTR_NUM_MBARRIERS
	.align		4
.L_79:
        /*0334*/ 	.byte	0x03, 0x38
        /*0336*/ 	.short	0xffff


	//----- nvinfo : EIATTR_EXIT_INSTR_OFFSETS
	.align		4
        /*0338*/ 	.byte	0x04, 0x1c
        /*033a*/ 	.short	(.L_81 - .L_80)


	//   ....[0]....
.L_80:
        /*033c*/ 	.word	0x00009a20


	//----- nvinfo : EIATTR_REQNTID
	.align		4
.L_81:
        /*0340*/ 	.byte	0x04, 0x10
        /*0342*/ 	.short	(.L_83 - .L_82)
.L_82:
        /*0344*/ 	.word	0x00000080
        /*0348*/ 	.word	0x00000001
        /*034c*/ 	.word	0x00000001


	//----- nvinfo : EIATTR_CRS_STACK_SIZE
	.align		4
.L_83:
        /*0350*/ 	.byte	0x04, 0x1e
        /*0352*/ 	.short	(.L_85 - .L_84)
.L_84:
        /*0354*/ 	.word	0x00000000


	//----- nvinfo : EIATTR_CBANK_PARAM_SIZE
	.align		4
.L_85:
        /*0358*/ 	.byte	0x03, 0x19
        /*035a*/ 	.short	0x0088


	//----- nvinfo : EIATTR_PARAM_CBANK
	.align		4
        /*035c*/ 	.byte	0x04, 0x0a
        /*035e*/ 	.short	(.L_87 - .L_86)
	.align		4
.L_86:
        /*0360*/ 	.word	index@(.nv.constant0.attn_fwd)
        /*0364*/ 	.short	0x0380
        /*0366*/ 	.short	0x0088


	//----- nvinfo : EIATTR_SW_WAR
	.align		4
.L_87:
        /*0368*/ 	.byte	0x04, 0x36
        /*036a*/ 	.short	(.L_89 - .L_88)
.L_88:
        /*036c*/ 	.word	0x00000008
.L_89:


//--------------------- .nv.compat                --------------------------
	.section	.nv.compat,"",@"SHT_CUDA_COMPAT_INFO"
	.align	4
        /*0000*/ 	.byte	0x02, 0x02, 0x02, 0x00, 0x02, 0x05, 0x05, 0x00, 0x02, 0x03, 0x00, 0x00, 0x02, 0x06, 0x01, 0x00


//--------------------- .nv.callgraph             --------------------------
	.section	.nv.callgraph,"",@"SHT_CUDA_CALLGRAPH"
	.align	4
	.sectionentsize	8
	.align		4
        /*0000*/ 	.word	0x00000000
	.align		4
        /*0004*/ 	.word	0xffffffff
	.align		4
        /*0008*/ 	.word	0x00000000
	.align		4
        /*000c*/ 	.word	0xfffffffe
	.align		4
        /*0010*/ 	.word	0x00000000
	.align		4
        /*0014*/ 	.word	0xfffffffd
	.align		4
        /*0018*/ 	.word	0x00000000
	.align		4
        /*001c*/ 	.word	0xfffffffc


//--------------------- .nv.constant4             --------------------------
	.section	.nv.constant4,"a",@progbits
	.align	8
	.align		8
.nv.constant4:
        /*0000*/ 	.dword	_$_str


//--------------------- .text.attn_fwd            --------------------------
	.section	.text.attn_fwd,"ax",@progbits
	.align	128
        .global         attn_fwd
        .type           attn_fwd,@function
        .size           attn_fwd,(.L_x_31 - attn_fwd)
        .other          attn_fwd,@"STO_CUDA_ENTRY STV_DEFAULT"
attn_fwd:
.text.attn_fwd:
[----:B------:R-:W0:Y:S01]  /*0000*/  LDC R1, c[0x0][0x37c] ;  /* 0x0000df00ff017b82 */ /* 0x000e220000000800 */
[----:B------:R-:W1:Y:S02]  /*0010*/  S2R R0, SR_TID.X ;  /* 0x0000000000007919 */ /* 0x000e640000002100 */
[----:B-1----:R-:W-:-:S13]  /*0020*/  ISETP.GE.U32.AND P0, PT, R0, 0x20, PT ;  /* 0x000000200000780c */ /* 0x002fda0003f06070 */
[----:B------:R-:W-:Y:S02]  /*0030*/  VOTEU.ANY UP1, P0 ;  /* 0x0000000000ff7886 */ /* 0x000fe40000020100 */
[----:B0-----:R-:W-:Y:S05]  /*0040*/  BRA.U UP1, `(.L_x_0) ;  /* 0x0000000101b87547 */ /* 0x001fea000b800000 */
[----:B------:R-:W0:Y:S01]  /*0050*/  S2UR UR6, SR_CgaCtaId ;  /* 0x00000000000679c3 */ /* 0x000e220000008800 */
[----:B------:R-:W-:Y:S01]  /*0060*/  NOP ;  /* 0x0000000000007918 */ /* 0x000fe20000000000 */
[----:B------:R-:W-:Y:S02]  /*0070*/  UMOV UR4, 0x40 ;  /* 0x0000004000047882 */ /* 0x000fe40000000000 */
[----:B0-----:R-:W-:-:S09]  /*0080*/  ULEA UR4, UR6, UR4, 0x18 ;  /* 0x0000000406047291 */ /* 0x001fd2000f8ec0ff */
[----:B------:R-:W0:Y:S01]  /*0090*/  LDS.U8 R2, [UR4] ;  /* 0x00000004ff027984 */ /* 0x000e220008000000 */
[----:B------:R-:W-:Y:S02]  /*00a0*/  UMOV UR4, 0x400 ;  /* 0x0000040000047882 */ /* 0x000fe40000000000 */
[----:B------:R-:W-:Y:S01]  /*00b0*/  ULEA UR4, UR6, UR4, 0x18 ;  /* 0x0000000406047291 */ /* 0x000fe2000f8ec0ff */
[----:B0-----:R-:W-:-:S13]  /*00c0*/  ISETP.NE.AND P0, PT, R2, RZ, PT ;  /* 0x000000ff0200720c */ /* 0x001fda0003f05270 */
[----:B------:R-:W-:Y:S05]  /*00d0*/  @P0 BRA `(.L_x_1) ;  /* 0x00000000007c0947 */ /* 0x000fea0003800000 */
[----:B------:R-:W-:-:S13]  /*00e0*/  ELECT P0, URZ, PT ;  /* 0x0000000000ff782f */ /* 0x000fda0003800000 */
[----:B------:R-:W-:Y:S05]  /*00f0*/  @!P0 BRA `(.L_x_2) ;  /* 0x0000000000848947 */ /* 0x000fea0003800000 */
[----:B------:R-:W-:Y:S01]  /*0100*/  UMOV UR5, 0x8 ;  /* 0x0000000800057882 */ /* 0x000fe20000000000 */
[----:B------:R-:W-:Y:S02]  /*0110*/  IMAD.MOV.U32 R5, RZ, RZ, 0x1 ;  /* 0x00000001ff057424 */ /* 0x000fe400078e00ff */
[----:B------:R-:W-:Y:S02]  /*0120*/  IMAD.MOV.U32 R3, RZ, RZ, 0xff ;  /* 0x000000ffff037424 */ /* 0x000fe400078e00ff */
[----:B------:R-:W-:Y:S04]  /*0130*/  DEPBAR.LE SB0, 0x36 ;  /* 0x00008d800000791a */ /* 0x000fe80000000000 */
[----:B------:R-:W0:Y:S02]  /*0140*/  UTCATOMSWS.FIND_AND_SET.ALIGN UP0, UR5, UR5 ;  /* 0x00000005000575e3 */ /* 0x000e240008000800 */
[----:B0-----:R-:W-:-:S04]  /*0150*/  PLOP3.LUT P0, PT, PT, PT, UP0, 0x80, 0x8 ;  /* 0x000000000008781c */ /* 0x001fc80003f0f008 */
[----:B------:R-:W-:-:S04]  /*0160*/  SEL R2, RZ, 0xffffffff, !P0 ;  /* 0xffffffffff027807 */ /* 0x000fc80004000000 */
[----:B------:R-:W-:Y:S01]  /*0170*/  ISETP.NE.AND P0, PT, R2, RZ, PT ;  /* 0x000000ff0200720c */ /* 0x000fe20003f05270 */
[----:B------:R-:W-:-:S12]  /*0180*/  IMAD.U32 R2, RZ, RZ, UR5 ;  /* 0x00000005ff027e24 */ /* 0x000fd8000f8e00ff */
[----:B------:R-:W-:Y:S05]  /*0190*/  @P0 BRA `(.L_x_3) ;  /* 0x0000000000240947 */ /* 0x000fea0003800000 */
.L_x_4:
[----:B------:R-:W-:Y:S05]  /*01a0*/  NANOSLEEP 0x64 ;  /* 0x000000640000795d */ /* 0x000fea0003800000 */
[----:B------:R-:W-:-:S05]  /*01b0*/  UMOV UR5, 0x8 ;  /* 0x0000000800057882 */ /* 0x000fca0000000000 */
[----:B------:R-:W-:Y:S04]  /*01c0*/  DEPBAR.LE SB0, 0x36 ;  /* 0x00008d800000791a */ /* 0x000fe80000000000 */
[----:B------:R-:W0:Y:S02]  /*01d0*/  UTCATOMSWS.FIND_AND_SET.ALIGN UP0, UR5, UR5 ;  /* 0x00000005000575e3 */ /* 0x000e240008000800 */
[----:B0-----:R-:W-:-:S04]  /*01e0*/  PLOP3.LUT P0, PT, PT, PT, UP0, 0x80, 0x8 ;  /* 0x000000000008781c */ /* 0x001fc80003f0f008 */
[----:B------:R-:W-:-:S04]  /*01f0*/  SEL R2, RZ, 0xffffffff, !P0 ;  /* 0xffffffffff027807 */ /* 0x000fc80004000000 */
[----:B------:R-:W-:Y:S01]  /*0200*/  ISETP.NE.AND P0, PT, R2, RZ, PT ;  /* 0x000000ff0200720c */ /* 0x000fe20003f05270 */
[----:B------:R-:W-:-:S12]  /*0210*/  IMAD.U32 R2, RZ, RZ, UR5 ;  /* 0x00000005ff027e24 */ /* 0x000fd8000f8e00ff */
[----:B------:R-:W-:Y:S05]  /*0220*/  @!P0 BRA `(.L_x_4) ;  /* 0xfffffffc00dc8947 */ /* 0x000fea000383ffff */
.L_x_3:
[C---:B------:R-:W-:Y:S01]  /*0230*/  VIADD R4, R2.reuse, 0x10 ;  /* 0x0000001002047836 */ /* 0x040fe20000000000 */
[----:B------:R-:W-:Y:S01]  /*0240*/  UMOV UR5, 0x50 ;  /* 0x0000005000057882 */ /* 0x000fe20000000000 */
[----:B------:R-:W-:Y:S01]  /*0250*/  SHF.L.U32 R3, R3, R2, RZ ;  /* 0x0000000203037219 */ /* 0x000fe200000006ff */
[----:B------:R-:W-:Y:S01]  /*0260*/  ULEA UR5, UR6, UR5, 0x18 ;  /* 0x0000000506057291 */ /* 0x000fe2000f8ec0ff */
[----:B------:R-:W-:Y:S01]  /*0270*/  IMAD.SHL.U32 R2, R2, 0x20, RZ ;  /* 0x0000002002027824 */ /* 0x000fe200078e00ff */
[----:B------:R-:W-:-:S04]  /*0280*/  SHF.L.U32 R4, R5, R4, RZ ;  /* 0x0000000405047219 */ /* 0x000fc800000006ff */
[----:B------:R-:W-:-:S05]  /*0290*/  LOP3.LUT R3, R4, R3, RZ, 0xfc, !PT ;  /* 0x0000000304037212 */ /* 0x000fca00078efcff */
[----:B------:R0:W-:Y:S04]  /*02a0*/  ATOMS.OR RZ, [UR5], R3 ;  /* 0x00000003ffff798c */ /* 0x0001e8000b000005 */
[----:B------:R0:W-:Y:S01]  /*02b0*/  STS [UR4], R2 ;  /* 0x00000002ff007988 */ /* 0x0001e20008000804 */
[----:B------:R-:W-:Y:S05]  /*02c0*/  BRA `(.L_x_2) ;  /* 0x0000000000107947 */ /* 0x000fea0003800000 */
.L_x_1:
[----:B------:R-:W-:Y:S02]  /*02d0*/  MOV R3, 0xffffffff ;  /* 0xffffffff00037802 */ /* 0x000fe40000000f00 */
[----:B------:R-:W-:-:S03]  /*02e0*/  MOV R2, 0x310 ;  /* 0x0000031000027802 */ /* 0x000fc60000000f00 */
[----:B------:R0:W-:Y:S04]  /*02f0*/  STS [UR4], R3 ;  /* 0x00000003ff007988 */ /* 0x0001e80008000804 */
[----:B0-----:R-:W-:Y:S05]  /*0300*/  CALL.REL.NOINC `($__internal_1_$__cuda_sm10x_tcgen05_guardrail_trap_phase_invalid_during_alloc) ;  /* 0x0000009800047944 */ /* 0x001fea0003c00000 */
.L_x_2:
[----:B------:R-:W-:Y:S05]  /*0310*/  WARPSYNC.ALL ;  /* 0x0000000000007948 */ /* 0x000fea0003800000 */
[----:B------:R-:W-:Y:S01]  /*0320*/  NOP ;  /* 0x0000000000007918 */ /* 0x000fe20000000000 */
.L_x_0:
[----:B------:R-:W1:Y:S01]  /*0330*/  S2UR UR62, SR_CTAID.X ;  /* 0x00000000003e79c3 */ /* 0x000e620000002500 */
[----:B------:R-:W2:Y:S01]  /*0340*/  LDCU.64 UR4, c[0x0][0x3b0] ;  /* 0x00007600ff0477ac */ /* 0x000ea20008000a00 */
[----:B------:R-:W-:Y:S01]  /*0350*/  SHF.R.U32.HI R6, RZ, 0x6, R0 ;  /* 0x00000006ff067819 */ /* 0x000fe20000011600 */
[----:B------:R-:W-:-:S03]  /*0360*/  UMOV UR63, 0x400 ;  /* 0x00000400003f7882 */ /* 0x000fc60000000000 */
[----:B------:R-:W-:Y:S01]  /*0370*/  SGXT.U32 R6, R6, 0x1 ;  /* 0x000000010606781a */ /* 0x000fe20000000000 */
[----:B------:R-:W3:Y:S01]  /*0380*/  LDCU.64 UR10, c[0x0][0x358] ;  /* 0x00006b00ff0a77ac */ /* 0x000ee20008000a00 */
[----:B------:R-:W4:Y:S08]  /*0390*/  LDC R9, c[0x0][0x3b8] ;  /* 0x0000ee00ff097b82 */ /* 0x000f300000000800 */
[----:B------:R-:W2:Y:S08]  /*03a0*/  S2UR UR9, SR_CTAID.Y ;  /* 0x00000000000979c3 */ /* 0x000eb00000002600 */
[----:B------:R-:W0:Y:S01]  /*03b0*/  S2UR UR6, SR_CgaCtaId ;  /* 0x00000000000679c3 */ /* 0x000e220000008800 */
[----:B-1----:R-:W-:-:S06]  /*03c0*/  USHF.L.U32 UR62, UR62, 0x6, URZ ;  /* 0x000000063e3e7899 */ /* 0x002fcc00080006ff */
[----:B0-----:R-:W-:Y:S01]  /*03d0*/  IMAD.U32 R3, RZ, RZ, UR62 ;  /* 0x0000003eff037e24 */ /* 0x001fe2000f8e00ff */
[----:B------:R-:W0:Y:S01]  /*03e0*/  LDC.64 R10, c[0x0][0x380] ;  /* 0x0000e000ff0a7b82 */ /* 0x000e220000000a00 */
[----:B----4-:R-:W-:-:S03]  /*03f0*/  IMAD R6, R6, R9, RZ ;  /* 0x0000000906067224 */ /* 0x010fc600078e02ff */
[----:B------:R-:W-:Y:S01]  /*0400*/  LOP3.LUT R2, R3, 0x3f, R0, 0xf8, !PT ;  /* 0x0000003f03027812 */ /* 0x000fe200078ef800 */
[----:B------:R-:W-:Y:S01]  /*0410*/  IMAD R16, R9, 0x2, R6 ;  /* 0x0000000209107824 */ /* 0x000fe200078e0206 */
[----:B--2---:R-:W-:-:S03]  /*0420*/  UIMAD UR4, UR9, UR4, URZ ;  /* 0x00000004090472a4 */ /* 0x004fc6000f8e02ff */
[----:B------:R-:W-:Y:S01]  /*0430*/  IMAD R4, R2, UR5, RZ ;  /* 0x0000000502047c24 */ /* 0x000fe2000f8e02ff */
[----:B------:R-:W1:Y:S01]  /*0440*/  LDC.64 R80, c[0x0][0x388] ;  /* 0x0000e200ff507b82 */ /* 0x000e620000000a00 */
[C---:B------:R-:W-:Y:S01]  /*0450*/  IMAD R20, R9.reuse, 0x2, R16 ;  /* 0x0000000209147824 */ /* 0x040fe200078e0210 */
[----:B------:R-:W-:Y:S01]  /*0460*/  USHF.L.U32 UR7, UR4, 0x1, URZ ;  /* 0x0000000104077899 */ /* 0x000fe200080006ff */
[C---:B------:R-:W-:Y:S01]  /*0470*/  IMAD.SHL.U32 R3, R4.reuse, 0x2, RZ ;  /* 0x0000000204037824 */ /* 0x040fe200078e00ff */
[----:B------:R-:W-:Y:S01]  /*0480*/  UIMAD.WIDE UR4, UR4, 0x2, URZ ;  /* 0x00000002040478a5 */ /* 0x000fe2000f8e02ff */
[----:B------:R-:W-:Y:S01]  /*0490*/  IMAD.HI R8, R4, 0x2, RZ ;  /* 0x0000000204087827 */ /* 0x000fe200078e02ff */
[----:B------:R-:W-:Y:S02]  /*04a0*/  ULEA UR63, UR6, UR63, 0x18 ;  /* 0x0000003f063f7291 */ /* 0x000fe4000f8ec0ff */
[----:B------:R-:W-:Y:S01]  /*04b0*/  BAR.SYNC.DEFER_BLOCKING 0x0 ;  /* 0x0000000000007b1d */ /* 0x000fe20000010000 */
[----:B------:R-:W-:-:S04]  /*04c0*/  IMAD R22, R9, 0x2, R20 ;  /* 0x0000000209167824 */ /* 0x000fc800078e0214 */
[----:B------:R-:W-:Y:S01]  /*04d0*/  IMAD R24, R9, 0x2, R22 ;  /* 0x0000000209187824 */ /* 0x000fe200078e0216 */
[----:B0-----:R-:W-:Y:S01]  /*04e0*/  IADD3 R3, P0, P1, R3, UR7, R10 ;  /* 0x0000000703037c10 */ /* 0x001fe2000f91e00a */
[----:B------:R-:W0:Y:S03]  /*04f0*/  LDCU UR4, c[0x0][0x3c8] ;  /* 0x00007900ff0477ac */ /* 0x000e260008000800 */
[----:B------:R-:W-:Y:S02]  /*0500*/  IADD3.X R8, PT, PT, R8, UR5, R11, P0, P1 ;  /* 0x0000000508087c10 */ /* 0x000fe400087e240b */
[-C--:B------:R-:W-:Y:S02]  /*0510*/  LEA R10, P0, R6, R3.reuse, 0x1 ;  /* 0x00000003060a7211 */ /* 0x080fe400078008ff */
[----:B------:R-:W-:Y:S02]  /*0520*/  LEA R18, P1, R24, R3, 0x1 ;  /* 0x0000000318127211 */ /* 0x000fe400078208ff */
[----:B------:R-:W-:-:S02]  /*0530*/  LEA.HI.X.SX32 R11, R6, R8, 0x1, P0 ;  /* 0x00000008060b7211 */ /* 0x000fc400000f0eff */
[-C--:B------:R-:W-:Y:S02]  /*0540*/  LEA R12, P0, R16, R3.reuse, 0x1 ;  /* 0x00000003100c7211 */ /* 0x080fe400078008ff */
[-C--:B------:R-:W-:Y:S01]  /*0550*/  LEA.HI.X.SX32 R19, R24, R8.reuse, 0x1, P1 ;  /* 0x0000000818137211 */ /* 0x080fe200008f0eff */
[----:B------:R-:W2:Y:S01]  /*0560*/  LDS R69, [UR63] ;  /* 0x0000003fff457984 */ /* 0x000ea20008000800 */
[----:B------:R-:W-:Y:S01]  /*0570*/  BAR.SYNC.DEFER_BLOCKING 0x0 ;  /* 0x0000000000007b1d */ /* 0x000fe20000010000 */
[----:B------:R-:W-:Y:S02]  /*0580*/  LEA.HI.X.SX32 R13, R16, R8, 0x1, P0 ;  /* 0x00000008100d7211 */ /* 0x000fe400000f0eff */
[-C--:B------:R-:W-:Y:S02]  /*0590*/  LEA R14, P1, R20, R3.reuse, 0x1 ;  /* 0x00000003140e7211 */ /* 0x080fe400078208ff */
[----:B------:R-:W-:Y:S02]  /*05a0*/  LEA R16, P0, R22, R3, 0x1 ;  /* 0x0000000316107211 */ /* 0x000fe400078008ff */
[----:B------:R-:W-:-:S02]  /*05b0*/  LEA R24, R9, R24, 0x1 ;  /* 0x0000001809187211 */ /* 0x000fc400078e08ff */
[-C--:B------:R-:W-:Y:S02]  /*05c0*/  LEA.HI.X.SX32 R15, R20, R8.reuse, 0x1, P1 ;  /* 0x00000008140f7211 */ /* 0x080fe400008f0eff */
[----:B------:R-:W-:Y:S01]  /*05d0*/  LEA.HI.X.SX32 R17, R22, R8, 0x1, P0 ;  /* 0x0000000816117211 */ /* 0x000fe200000f0eff */
[----:B------:R-:W-:Y:S01]  /*05e0*/  IMAD R26, R9, 0x2, R24 ;  /* 0x00000002091a7824 */ /* 0x000fe200078e0218 */
[----:B------:R-:W-:-:S04]  /*05f0*/  LEA R20, P0, R24, R3, 0x1 ;  /* 0x0000000318147211 */ /* 0x000fc800078008ff */
[----:B------:R-:W-:Y:S01]  /*0600*/  LEA.HI.X.SX32 R21, R24, R8, 0x1, P0 ;  /* 0x0000000818157211 */ /* 0x000fe200000f0eff */
[----:B------:R-:W-:-:S04]  /*0610*/  IMAD R24, R9, 0x2, R26 ;  /* 0x0000000209187824 */ /* 0x000fc800078e021a */
[----:B------:R-:W-:Y:S01]  /*0620*/  IMAD R28, R9, 0x2, R24 ;  /* 0x00000002091c7824 */ /* 0x000fe200078e0218 */
[CC--:B------:R-:W-:Y:S01]  /*0630*/  LEA R22, P1, R24.reuse, R3.reuse, 0x1 ;  /* 0x0000000318167211 */ /* 0x0c0fe200078208ff */
[----:B---3--:R3:W5:Y:S03]  /*0640*/  LDG.E.U16 R6, desc[UR10][R18.64] ;  /* 0x0000000a12067981 */ /* 0x008766000c1e1500 */
[----:B------:R-:W-:Y:S01]  /*0650*/  LEA.HI.X.SX32 R23, R24, R8, 0x1, P1 ;  /* 0x0000000818177211 */ /* 0x000fe200008f0eff */
[----:B------:R4:W5:Y:S04]  /*0660*/  LDG.E.U16 R7, desc[UR10][R14.64] ;  /* 0x0000000a0e077981 */ /* 0x000968000c1e1500 */
[----:B------:R-:W5:Y:S01]  /*0670*/  LDG.E.U16 R4, desc[UR10][R10.64] ;  /* 0x0000000a0a047981 */ /* 0x000f62000c1e1500 */
[----:B---3--:R-:W-:-:S03]  /*0680*/  LEA R18, P0, R26, R3, 0x1 ;  /* 0x000000031a127211 */ /* 0x008fc600078008ff */
[----:B------:R-:W5:Y:S01]  /*0690*/  LDG.E.U16 R5, desc[UR10][R12.64] ;  /* 0x0000000a0c057981 */ /* 0x000f62000c1e1500 */
[-C--:B------:R-:W-:Y:S01]  /*06a0*/  LEA.HI.X.SX32 R19, R26, R8.reuse, 0x1, P0 ;  /* 0x000000081a137211 */ /* 0x080fe200000f0eff */
[C---:B----4-:R-:W-:Y:S01]  /*06b0*/  IMAD R14, R9.reuse, 0x2, R28 ;  /* 0x00000002090e7824 */ /* 0x050fe200078e021c */
[CC--:B------:R-:W-:Y:S01]  /*06c0*/  LEA R24, P0, R28.reuse, R3.reuse, 0x1 ;  /* 0x000000031c187211 */ /* 0x0c0fe200078008ff */
[----:B------:R3:W5:Y:S03]  /*06d0*/  LDG.E.U16 R10, desc[UR10][R16.64] ;  /* 0x0000000a100a7981 */ /* 0x000766000c1e1500 */
[----:B------:R-:W-:Y:S01]  /*06e0*/  LEA.HI.X.SX32 R25, R28, R8, 0x1, P0 ;  /* 0x000000081c197211 */ /* 0x000fe200000f0eff */
[C---:B------:R-:W-:Y:S01]  /*06f0*/  IMAD R28, R9.reuse, 0x2, R14 ;  /* 0x00000002091c7824 */ /* 0x040fe200078e020e */
[----:B------:R4:W5:Y:S03]  /*0700*/  LDG.E.U16 R11, desc[UR10][R20.64] ;  /* 0x0000000a140b7981 */ /* 0x000966000c1e1500 */
[----:B------:R-:W-:Y:S01]  /*0710*/  IMAD R30, R9, 0x2, R28 ;  /* 0x00000002091e7824 */ /* 0x000fe200078e021c */
[----:B------:R0:W5:Y:S01]  /*0720*/  LDG.E.U16 R12, desc[UR10][R18.64] ;  /* 0x0000000a120c7981 */ /* 0x000162000c1e1500 */
[----:B---3--:R-:W-:-:S03]  /*0730*/  LEA R16, P0, R14, R3, 0x1 ;  /* 0x000000030e107211 */ /* 0x008fc600078008ff */
[C---:B------:R-:W-:Y:S01]  /*0740*/  LEA R32, R9.reuse, R30, 0x1 ;  /* 0x0000001e09207211 */ /* 0x040fe200078e08ff */
[----:B------:R3:W5:Y:S01]  /*0750*/  LDG.E.U16 R13, desc[UR10][R22.64] ;  /* 0x0000000a160d7981 */ /* 0x000762000c1e1500 */
[-C--:B------:R-:W-:Y:S02]  /*0760*/  LEA.HI.X.SX32 R17, R14, R8.reuse, 0x1, P0 ;  /* 0x000000080e117211 */ /* 0x080fe400000f0eff */
[-C--:B----4-:R-:W-:Y:S01]  /*0770*/  LEA R20, P0, R28, R3.reuse, 0x1 ;  /* 0x000000031c147211 */ /* 0x090fe200078008ff */
[----:B------:R4:W5:Y:S01]  /*0780*/  LDG.E.U16 R14, desc[UR10][R24.64] ;  /* 0x0000000a180e7981 */ /* 0x000962000c1e1500 */
[-C--:B------:R-:W-:Y:S02]  /*0790*/  LEA R26, P1, R30, R3.reuse, 0x1 ;  /* 0x000000031e1a7211 */ /* 0x080fe400078208ff */
[-C--:B------:R-:W-:Y:S01]  /*07a0*/  LEA.HI.X.SX32 R21, R28, R8.reuse, 0x1, P0 ;  /* 0x000000081c157211 */ /* 0x080fe200000f0eff */
[----:B------:R-:W-:Y:S01]  /*07b0*/  IMAD R28, R9, 0x2, R32 ;  /* 0x00000002091c7824 */ /* 0x000fe200078e0220 */
[----:B0-----:R-:W-:Y:S01]  /*07c0*/  LEA R18, P0, R32, R3, 0x1 ;  /* 0x0000000320127211 */ /* 0x001fe200078008ff */
[----:B------:R-:W5:Y:S01]  /*07d0*/  LDG.E.U16 R15, desc[UR10][R16.64] ;  /* 0x0000000a100f7981 */ /* 0x000f62000c1e1500 */
[----:B------:R-:W-:-:S02]  /*07e0*/  LEA.HI.X.SX32 R27, R30, R8, 0x1, P1 ;  /* 0x000000081e1b7211 */ /* 0x000fc400008f0eff */
[-C--:B------:R-:W-:Y:S01]  /*07f0*/  LEA.HI.X.SX32 R19, R32, R8.reuse, 0x1, P0 ;  /* 0x0000000820137211 */ /* 0x080fe200000f0eff */
[C---:B------:R-:W-:Y:S01]  /*0800*/  IMAD R30, R9.reuse, 0x2, R28 ;  /* 0x00000002091e7824 */ /* 0x040fe200078e021c */
[CC--:B---3--:R-:W-:Y:S01]  /*0810*/  LEA R22, P0, R28.reuse, R3.reuse, 0x1 ;  /* 0x000000031c167211 */ /* 0x0c8fe200078008ff */
[----:B------:R0:W5:Y:S03]  /*0820*/  LDG.E.U16 R31, desc[UR10][R26.64] ;  /* 0x0000000a1a1f7981 */ /* 0x000166000c1e1500 */
[-C--:B------:R-:W-:Y:S01]  /*0830*/  LEA.HI.X.SX32 R23, R28, R8.reuse, 0x1, P0 ;  /* 0x000000081c177211 */ /* 0x080fe200000f0eff */
[C---:B------:R-:W-:Y:S01]  /*0840*/  IMAD R28, R9.reuse, 0x2, R30 ;  /* 0x00000002091c7824 */ /* 0x040fe200078e021e */
[----:B------:R3:W5:Y:S03]  /*0850*/  LDG.E.U16 R29, desc[UR10][R20.64] ;  /* 0x0000000a141d7981 */ /* 0x000766000c1e1500 */
[C---:B------:R-:W-:Y:S01]  /*0860*/  IMAD R32, R9.reuse, 0x2, R28 ;  /* 0x0000000209207824 */ /* 0x040fe200078e021c */
[-C--:B----4-:R-:W-:Y:S01]  /*0870*/  LEA R24, P1, R28, R3.reuse, 0x1 ;  /* 0x000000031c187211 */ /* 0x090fe200078208ff */
[----:B------:R4:W5:Y:S02]  /*0880*/  LDG.E.U16 R34, desc[UR10][R18.64] ;  /* 0x0000000a12227981 */ /* 0x000964000c1e1500 */
[C---:B0-----:R-:W-:Y:S01]  /*0890*/  IMAD R26, R9.reuse, 0x2, R32 ;  /* 0x00000002091a7824 */ /* 0x041fe200078e0220 */
[----:B------:R-:W-:Y:S01]  /*08a0*/  LEA R16, P0, R30, R3, 0x1 ;  /* 0x000000031e107211 */ /* 0x000fe200078008ff */
[----:B------:R-:W5:Y:S01]  /*08b0*/  LDG.E.U16 R33, desc[UR10][R22.64] ;  /* 0x0000000a16217981 */ /* 0x000f62000c1e1500 */
[-C--:B------:R-:W-:Y:S01]  /*08c0*/  LEA.HI.X.SX32 R25, R28, R8.reuse, 0x1, P1 ;  /* 0x000000081c197211 */ /* 0x080fe200008f0eff */
[----:B------:R-:W-:Y:S01]  /*08d0*/  IMAD R28, R9, 0x2, R26 ;  /* 0x00000002091c7824 */ /* 0x000fe200078e021a */
[----:B------:R-:W-:-:S02]  /*08e0*/  LEA.HI.X.SX32 R17, R30, R8, 0x1, P0 ;  /* 0x000000081e117211 */ /* 0x000fc400000f0eff */
[CC--:B---3--:R-:W-:Y:S01]  /*08f0*/  LEA R20, P0, R32.reuse, R3.reuse, 0x1 ;  /* 0x0000000320147211 */ /* 0x0c8fe200078008ff */
[----:B------:R0:W5:Y:S01]  /*0900*/  LDG.E.U16 R36, desc[UR10][R24.64] ;  /* 0x0000000a18247981 */ /* 0x000162000c1e1500 */
[C---:B------:R-:W-:Y:S02]  /*0910*/  LEA R30, R9.reuse, R28, 0x1 ;  /* 0x0000001c091e7211 */ /* 0x040fe400078e08ff */
[-C--:B------:R-:W-:Y:S01]  /*0920*/  LEA.HI.X.SX32 R21, R32, R8.reuse, 0x1, P0 ;  /* 0x0000000820157211 */ /* 0x080fe200000f0eff */
[----:B------:R3:W5:Y:S01]  /*0930*/  LDG.E.U16 R35, desc[UR10][R16.64] ;  /* 0x0000000a10237981 */ /* 0x000762000c1e1500 */
[CC--:B----4-:R-:W-:Y:S01]  /*0940*/  LEA R18, P0, R26.reuse, R3.reuse, 0x1 ;  /* 0x000000031a127211 */ /* 0x0d0fe200078008ff */
[C---:B------:R-:W-:Y:S02]  /*0950*/  IMAD R32, R9.reuse, 0x2, R30 ;  /* 0x0000000209207824 */ /* 0x040fe400078e021e */
[----:B------:R4:W5:Y:S01]  /*0960*/  LDG.E.U16 R38, desc[UR10][R20.64] ;  /* 0x0000000a14267981 */ /* 0x000962000c1e1500 */
[----:B------:R-:W-:Y:S01]  /*0970*/  LEA.HI.X.SX32 R19, R26, R8, 0x1, P0 ;  /* 0x000000081a137211 */ /* 0x000fe200000f0eff */
[----:B0-----:R-:W-:Y:S01]  /*0980*/  IMAD R24, R9, 0x2, R32 ;  /* 0x0000000209187824 */ /* 0x001fe200078e0220 */
[----:B------:R-:W-:-:S02]  /*0990*/  LEA R22, P0, R28, R3, 0x1 ;  /* 0x000000031c167211 */ /* 0x000fc400078008ff */
[-C--:B------:R-:W-:Y:S01]  /*09a0*/  LEA R26, P1, R30, R3.reuse, 0x1 ;  /* 0x000000031e1a7211 */ /* 0x080fe200078208ff */
[----:B------:R0:W5:Y:S01]  /*09b0*/  LDG.E.U16 R37, desc[UR10][R18.64] ;  /* 0x0000000a12257981 */ /* 0x000162000c1e1500 */
[-C--:B------:R-:W-:Y:S01]  /*09c0*/  LEA.HI.X.SX32 R23, R28, R8.reuse, 0x1, P0 ;  /* 0x000000081c177211 */ /* 0x080fe200000f0eff */
[C---:B------:R-:W-:Y:S01]  /*09d0*/  IMAD R28, R9.reuse, 0x2, R24 ;  /* 0x00000002091c7824 */ /* 0x040fe200078e0218 */
[-C--:B---3--:R-:W-:Y:S02]  /*09e0*/  LEA R16, P0, R32, R3.reuse, 0x1 ;  /* 0x0000000320107211 */ /* 0x088fe400078008ff */
[-C--:B------:R-:W-:Y:S01]  /*09f0*/  LEA.HI.X.SX32 R27, R30, R8.reuse, 0x1, P1 ;  /* 0x000000081e1b7211 */ /* 0x080fe200008f0eff */
[C---:B------:R-:W-:Y:S01]  /*0a00*/  IMAD R30, R9.reuse, 0x2, R28 ;  /* 0x00000002091e7824 */ /* 0x040fe200078e021c */
[----:B------:R-:W-:Y:S01]  /*0a10*/  LEA.HI.X.SX32 R17, R32, R8, 0x1, P0 ;  /* 0x0000000820117211 */ /* 0x000fe200000f0eff */
[----:B------:R-:W5:Y:S01]  /*0a20*/  LDG.E.U16 R39, desc[UR10][R22.64] ;  /* 0x0000000a16277981 */ /* 0x000f62000c1e1500 */
[----:B----4-:R-:W-:Y:S01]  /*0a30*/  LEA R20, P0, R24, R3, 0x1 ;  /* 0x0000000318147211 */ /* 0x010fe200078008ff */
[----:B------:R-:W-:-:S02]  /*0a40*/  IMAD R32, R9, 0x2, R30 ;  /* 0x0000000209207824 */ /* 0x000fc400078e021e */
[----:B------:R3:W5:Y:S01]  /*0a50*/  LDG.E.U16 R40, desc[UR10][R26.64] ;  /* 0x0000000a1a287981 */ /* 0x000762000c1e1500 */
[-C--:B------:R-:W-:Y:S02]  /*0a60*/  LEA.HI.X.SX32 R21, R24, R8.reuse, 0x1, P0 ;  /* 0x0000000818157211 */ /* 0x080fe400000f0eff */
[-C--:B0-----:R-:W-:Y:S01]  /*0a70*/  LEA R18, P0, R28, R3.reuse, 0x1 ;  /* 0x000000031c127211 */ /* 0x081fe200078008ff */
[----:B------:R0:W5:Y:S01]  /*0a80*/  LDG.E.U16 R42, desc[UR10][R16.64] ;  /* 0x0000000a102a7981 */ /* 0x000162000c1e1500 */
[-C--:B------:R-:W-:Y:S01]  /*0a90*/  LEA R24, P1, R30, R3.reuse, 0x1 ;  /* 0x000000031e187211 */ /* 0x080fe200078208ff */
[C---:B---3--:R-:W-:Y:S01]  /*0aa0*/  IMAD R26, R9.reuse, 0x2, R32 ;  /* 0x00000002091a7824 */ /* 0x048fe200078e0220 */
[----:B------:R-:W-:Y:S01]  /*0ab0*/  LEA.HI.X.SX32 R19, R28, R8, 0x1, P0 ;  /* 0x000000081c137211 */ /* 0x000fe200000f0eff */
[----:B------:R3:W5:Y:S01]  /*0ac0*/  LDG.E.U16 R41, desc[UR10][R20.64] ;  /* 0x0000000a14297981 */ /* 0x000762000c1e1500 */
[----:B------:R-:W-:Y:S02]  /*0ad0*/  LEA R22, P0, R32, R3, 0x1 ;  /* 0x0000000320167211 */ /* 0x000fe400078008ff */
[----:B------:R-:W-:Y:S01]  /*0ae0*/  LEA R28, R9, R26, 0x1 ;  /* 0x0000001a091c7211 */ /* 0x000fe200078e08ff */
[----:B------:R-:W5:Y:S01]  /*0af0*/  LDG.E.U16 R43, desc[UR10][R18.64] ;  /* 0x0000000a122b7981 */ /* 0x000f62000c1e1500 */
[----:B------:R-:W-:-:S02]  /*0b00*/  LEA.HI.X.SX32 R25, R30, R8, 0x1, P1 ;  /* 0x000000081e197211 */ /* 0x000fc400008f0eff */
[-C--:B------:R-:W-:Y:S01]  /*0b10*/  LEA.HI.X.SX32 R23, R32, R8.reuse, 0x1, P0 ;  /* 0x0000000820177211 */ /* 0x080fe200000f0eff */
[C---:B------:R-:W-:Y:S01]  /*0b20*/  IMAD R30, R9.reuse, 0x2, R28 ;  /* 0x00000002091e7824 */ /* 0x040fe200078e021c */
[CC--:B0-----:R-:W-:Y:S01]  /*0b30*/  LEA R16, P0, R26.reuse, R3.reuse, 0x1 ;  /* 0x000000031a107211 */ /* 0x0c1fe200078008ff */
[----:B------:R0:W5:Y:S02]  /*0b40*/  LDG.E.U16 R44, desc[UR10][R24.64] ;  /* 0x0000000a182c7981 */ /* 0x000164000c1e1500 */
[C---:B------:R-:W-:Y:S01]  /*0b50*/  IMAD R32, R9.reuse, 0x2, R30 ;  /* 0x0000000209207824 */ /* 0x040fe200078e021e */
[-C--:B------:R-:W-:Y:S01]  /*0b60*/  LEA.HI.X.SX32 R17, R26, R8.reuse, 0x1, P0 ;  /* 0x000000081a117211 */ /* 0x080fe200000f0eff */
[----:B------:R4:W5:Y:S01]  /*0b70*/  LDG.E.U16 R46, desc[UR10][R22.64] ;  /* 0x0000000a162e7981 */ /* 0x000962000c1e1500 */
[-C--:B---3--:R-:W-:Y:S02]  /*0b80*/  LEA R20, P0, R28, R3.reuse, 0x1 ;  /* 0x000000031c147211 */ /* 0x088fe400078008ff */
[----:B------:R-:W-:Y:S01]  /*0b90*/  LEA R26, P1, R30, R3, 0x1 ;  /* 0x000000031e1a7211 */ /* 0x000fe200078208ff */
[----:B------:R3:W5:Y:S01]  /*0ba0*/  LDG.E.U16 R45, desc[UR10][R16.64] ;  /* 0x0000000a102d7981 */ /* 0x000762000c1e1500 */
[----:B0-----:R-:W-:Y:S01]  /*0bb0*/  IMAD R24, R9, 0x2, R32 ;  /* 0x0000000209187824 */ /* 0x001fe200078e0220 */
[----:B------:R-:W-:-:S03]  /*0bc0*/  LEA.HI.X.SX32 R21, R28, R8, 0x1, P0 ;  /* 0x000000081c157211 */ /* 0x000fc600000f0eff */
[C---:B------:R-:W-:Y:S01]  /*0bd0*/  IMAD R28, R9.reuse, 0x2, R24 ;  /* 0x00000002091c7824 */ /* 0x040fe200078e0218 */
[-C--:B------:R-:W-:Y:S01]  /*0be0*/  LEA.HI.X.SX32 R27, R30, R8.reuse, 0x1, P1 ;  /* 0x000000081e1b7211 */ /* 0x080fe200008f0eff */
[----:B------:R-:W5:Y:S01]  /*0bf0*/  LDG.E.U16 R47, desc[UR10][R20.64] ;  /* 0x0000000a142f7981 */ /* 0x000f62000c1e1500 */
[CC--:B------:R-:W-:Y:S01]  /*0c00*/  LEA R18, P0, R32.reuse, R3.reuse, 0x1 ;  /* 0x0000000320127211 */ /* 0x0c0fe200078008ff */
[C---:B------:R-:W-:Y:S02]  /*0c10*/  IMAD R30, R9.reuse, 0x2, R28 ;  /* 0x00000002091e7824 */ /* 0x040fe400078e021c */
[----:B------:R0:W5:Y:S01]  /*0c20*/  LDG.E.U16 R48, desc[UR10][R26.64] ;  /* 0x0000000a1a307981 */ /* 0x000162000c1e1500 */
[----:B------:R-:W-:Y:S01]  /*0c30*/  LEA.HI.X.SX32 R19, R32, R8, 0x1, P0 ;  /* 0x0000000820137211 */ /* 0x000fe200000f0eff */
[----:B------:R-:W-:Y:S01]  /*0c40*/  IMAD R32, R9, 0x2, R30 ;  /* 0x0000000209207824 */ /* 0x000fe200078e021e */
[----:B----4-:R-:W-:-:S03]  /*0c50*/  LEA R22, P0, R24, R3, 0x1 ;  /* 0x0000000318167211 */ /* 0x010fc600078008ff */
[----:B------:R4:W5:Y:S01]  /*0c60*/  LDG.E.U16 R50, desc[UR10][R18.64] ;  /* 0x0000000a12327981 */ /* 0x000962000c1e1500 */
[----:B------:R-:W-:Y:S02]  /*0c70*/  LEA.HI.X.SX32 R23, R24, R8, 0x1, P0 ;  /* 0x0000000818177211 */ /* 0x000fe400000f0eff */
[-C--:B---3--:R-:W-:Y:S02]  /*0c80*/  LEA R16, P0, R28, R3.reuse, 0x1 ;  /* 0x000000031c107211 */ /* 0x088fe400078008ff */
[C---:B0-----:R-:W-:Y:S01]  /*0c90*/  LEA R26, R9.reuse, R32, 0x1 ;  /* 0x00000020091a7211 */ /* 0x041fe200078e08ff */
[----:B------:R0:W5:Y:S01]  /*0ca0*/  LDG.E.U16 R49, desc[UR10][R22.64] ;  /* 0x0000000a16317981 */ /* 0x000162000c1e1500 */
[-C--:B------:R-:W-:Y:S02]  /*0cb0*/  LEA R24, P1, R30, R3.reuse, 0x1 ;  /* 0x000000031e187211 */ /* 0x080fe400078208ff */
[----:B------:R-:W-:Y:S01]  /*0cc0*/  LEA.HI.X.SX32 R17, R28, R8, 0x1, P0 ;  /* 0x000000081c117211 */ /* 0x000fe200000f0eff */
[----:B------:R-:W-:Y:S01]  /*0cd0*/  IMAD R28, R9, 0x2, R26 ;  /* 0x00000002091c7824 */ /* 0x000fe200078e021a */
[----:B------:R-:W-:-:S02]  /*0ce0*/  LEA R20, P0, R32, R3, 0x1 ;  /* 0x0000000320147211 */ /* 0x000fc400078008ff */
[-C--:B------:R-:W-:Y:S01]  /*0cf0*/  LEA.HI.X.SX32 R25, R30, R8.reuse, 0x1, P1 ;  /* 0x000000081e197211 */ /* 0x080fe200008f0eff */
[C---:B------:R-:W-:Y:S01]  /*0d00*/  IMAD R30, R9.reuse, 0x2, R28 ;  /* 0x00000002091e7824 */ /* 0x040fe200078e021c */
[-C--:B------:R-:W-:Y:S01]  /*0d10*/  LEA.HI.X.SX32 R21, R32, R8.reuse, 0x1, P0 ;  /* 0x0000000820157211 */ /* 0x080fe200000f0eff */
[----:B------:R-:W5:Y:S01]  /*0d20*/  LDG.E.U16 R51, desc[UR10][R16.64] ;  /* 0x0000000a10337981 */ /* 0x000f62000c1e1500 */
[CC--:B----4-:R-:W-:Y:S01]  /*0d30*/  LEA R18, P0, R26.reuse, R3.reuse, 0x1 ;  /* 0x000000031a127211 */ /* 0x0d0fe200078008ff */
[----:B------:R-:W-:Y:S02]  /*0d40*/  IMAD R32, R9, 0x2, R30 ;  /* 0x0000000209207824 */ /* 0x000fe400078e021e */
[----:B------:R3:W5:Y:S01]  /*0d50*/  LDG.E.U16 R52, desc[UR10][R24.64] ;  /* 0x0000000a18347981 */ /* 0x000762000c1e1500 */
[----:B------:R-:W-:Y:S02]  /*0d60*/  LEA.HI.X.SX32 R19, R26, R8, 0x1, P0 ;  /* 0x000000081a137211 */ /* 0x000fe400000f0eff */
[-C--:B0-----:R-:W-:Y:S01]  /*0d70*/  LEA R22, P0, R28, R3.reuse, 0x1 ;  /* 0x000000031c167211 */ /* 0x081fe200078008ff */
[----:B------:R0:W5:Y:S01]  /*0d80*/  LDG.E.U16 R54, desc[UR10][R20.64] ;  /* 0x0000000a14367981 */ /* 0x000162000c1e1500 */
[----:B------:R-:W-:-:S02]  /*0d90*/  LEA R26, P1, R30, R3, 0x1 ;  /* 0x000000031e1a7211 */ /* 0x000fc400078208ff */
[-C--:B------:R-:W-:Y:S01]  /*0da0*/  LEA.HI.X.SX32 R23, R28, R8.reuse, 0x1, P0 ;  /* 0x000000081c177211 */ /* 0x080fe200000f0eff */
[----:B------:R4:W5:Y:S01]  /*0db0*/  LDG.E.U16 R53, desc[UR10][R18.64] ;  /* 0x0000000a12357981 */ /* 0x000962000c1e1500 */
[C---:B---3--:R-:W-:Y:S01]  /*0dc0*/  IMAD R24, R9.reuse, 0x2, R32 ;  /* 0x0000000209187824 */ /* 0x048fe200078e0220 */
[-C--:B------:R-:W-:Y:S02]  /*0dd0*/  LEA.HI.X.SX32 R27, R30, R8.reuse, 0x1, P1 ;  /* 0x000000081e1b7211 */ /* 0x080fe400008f0eff */
[----:B------:R-:W5:Y:S01]  /*0de0*/  LDG.E.U16 R55, desc[UR10][R22.64] ;  /* 0x0000000a16377981 */ /* 0x000f62000c1e1500 */
[C---:B------:R-:W-:Y:S01]  /*0df0*/  IMAD R28, R9.reuse, 0x2, R24 ;  /* 0x00000002091c7824 */ /* 0x040fe200078e0218 */
[C---:B------:R-:W-:Y:S02]  /*0e00*/  LEA R16, P0, R32.reuse, R3, 0x1 ;  /* 0x0000000320107211 */ /* 0x040fe400078008ff */
[----:B------:R3:W5:Y:S01]  /*0e10*/  LDG.E.U16 R56, desc[UR10][R26.64] ;  /* 0x0000000a1a387981 */ /* 0x000762000c1e1500 */
[----:B------:R-:W-:Y:S01]  /*0e20*/  IMAD R30, R9, 0x2, R28 ;  /* 0x00000002091e7824 */ /* 0x000fe200078e021c */
[----:B------:R-:W-:-:S02]  /*0e30*/  LEA.HI.X.SX32 R17, R32, R8, 0x1, P0 ;  /* 0x0000000820117211 */ /* 0x000fc400000f0eff */
[CC--:B0-----:R-:W-:Y:S02]  /*0e40*/  LEA R20, P0, R24.reuse, R3.reuse, 0x1 ;  /* 0x0000000318147211 */ /* 0x0c1fe400078008ff */
[C---:B------:R-:W-:Y:S01]  /*0e50*/  LEA R32, R9.reuse, R30, 0x1 ;  /* 0x0000001e09207211 */ /* 0x040fe200078e08ff */
[----:B------:R0:W5:Y:S01]  /*0e60*/  LDG.E.U16 R58, desc[UR10][R16.64] ;  /* 0x0000000a103a7981 */ /* 0x000162000c1e1500 */
[-C--:B------:R-:W-:Y:S02]  /*0e70*/  LEA.HI.X.SX32 R21, R24, R8.reuse, 0x1, P0 ;  /* 0x0000000818157211 */ /* 0x080fe400000f0eff */
[-C--:B----4-:R-:W-:Y:S01]  /*0e80*/  LEA R18, P0, R28, R3.reuse, 0x1 ;  /* 0x000000031c127211 */ /* 0x090fe200078008ff */
[C---:B---3--:R-:W-:Y:S01]  /*0e90*/  IMAD R26, R9.reuse, 0x2, R32 ;  /* 0x00000002091a7824 */ /* 0x048fe200078e0220 */
[-C--:B------:R-:W-:Y:S01]  /*0ea0*/  LEA R24, P1, R30, R3.reuse, 0x1 ;  /* 0x000000031e187211 */ /* 0x080fe200078208ff */
[----:B------:R3:W5:Y:S01]  /*0eb0*/  LDG.E.U16 R57, desc[UR10][R20.64] ;  /* 0x0000000a14397981 */ /* 0x000762000c1e1500 */
[----:B------:R-:W-:Y:S01]  /*0ec0*/  LEA.HI.X.SX32 R19, R28, R8, 0x1, P0 ;  /* 0x000000081c137211 */ /* 0x000fe200000f0eff */
[----:B------:R-:W-:Y:S01]  /*0ed0*/  IMAD R28, R9, 0x2, R26 ;  /* 0x00000002091c7824 */ /* 0x000fe200078e021a */
[----:B------:R-:W-:-:S02]  /*0ee0*/  LEA R22, P0, R32, R3, 0x1 ;  /* 0x0000000320167211 */ /* 0x000fc400078008ff */
[-C--:B------:R-:W-:Y:S01]  /*0ef0*/  LEA.HI.X.SX32 R25, R30, R8.reuse, 0x1, P1 ;  /* 0x000000081e197211 */ /* 0x080fe200008f0eff */
[C---:B------:R-:W-:Y:S01]  /*0f00*/  IMAD R30, R9.reuse, 0x2, R28 ;  /* 0x00000002091e7824 */ /* 0x040fe200078e021c */
[-C--:B------:R-:W-:Y:S01]  /*0f10*/  LEA.HI.X.SX32 R23, R32, R8.reuse, 0x1, P0 ;  /* 0x0000000820177211 */ /* 0x080fe200000f0eff */
[----:B------:R-:W5:Y:S01]  /*0f20*/  LDG.E.U16 R59, desc[UR10][R18.64] ;  /* 0x0000000a123b7981 */ /* 0x000f62000c1e1500 */
[CC--:B0-----:R-:W-:Y:S01]  /*0f30*/  LEA R16, P0, R26.reuse, R3.reuse, 0x1 ;  /* 0x000000031a107211 */ /* 0x0c1fe200078008ff */
[----:B------:R-:W-:Y:S02]  /*0f40*/  IMAD R32, R9, 0x2, R30 ;  /* 0x0000000209207824 */ /* 0x000fe400078e021e */
[----:B------:R0:W5:Y:S01]  /*0f50*/  LDG.E.U16 R60, desc[UR10][R24.64] ;  /* 0x0000000a183c7981 */ /* 0x000162000c1e1500 */
[----:B------:R-:W-:Y:S02]  /*0f60*/  LEA.HI.X.SX32 R17, R26, R8, 0x1, P0 ;  /* 0x000000081a117211 */ /* 0x000fe400000f0eff */
[-C--:B---3--:R-:W-:Y:S01]  /*0f70*/  LEA R20, P0, R28, R3.reuse, 0x1 ;  /* 0x000000031c147211 */ /* 0x088fe200078008ff */
[----:B------:R3:W5:Y:S01]  /*0f80*/  LDG.E.U16 R62, desc[UR10][R22.64] ;  /* 0x0000000a163e7981 */ /* 0x000762000c1e1500 */
[----:B------:R-:W-:-:S02]  /*0f90*/  LEA R26, P1, R30, R3, 0x1 ;  /* 0x000000031e1a7211 */ /* 0x000fc400078208ff */
[-C--:B------:R-:W-:Y:S01]  /*0fa0*/  LEA.HI.X.SX32 R21, R28, R8.reuse, 0x1, P0 ;  /* 0x000000081c157211 */ /* 0x080fe200000f0eff */
[----:B------:R4:W5:Y:S01]  /*0fb0*/  LDG.E.U16 R61, desc[UR10][R16.64] ;  /* 0x0000000a103d7981 */ /* 0x000962000c1e1500 */
[C---:B0-----:R-:W-:Y:S01]  /*0fc0*/  IMAD R24, R9.reuse, 0x2, R32 ;  /* 0x0000000209187824 */ /* 0x041fe200078e0220 */
[-C--:B------:R-:W-:Y:S02]  /*0fd0*/  LEA R18, P0, R32, R3.reuse, 0x1 ;  /* 0x0000000320127211 */ /* 0x080fe400078008ff */
[----:B------:R-:W5:Y:S01]  /*0fe0*/  LDG.E.U16 R63, desc[UR10][R20.64] ;  /* 0x0000000a143f7981 */ /* 0x000f62000c1e1500 */
[C---:B------:R-:W-:Y:S01]  /*0ff0*/  IMAD R28, R9.reuse, 0x2, R24 ;  /* 0x00000002091c7824 */ /* 0x040fe200078e0218 */
[-C--:B------:R-:W-:Y:S02]  /*1000*/  LEA.HI.X.SX32 R27, R30, R8.reuse, 0x1, P1 ;  /* 0x000000081e1b7211 */ /* 0x080fe400008f0eff */
[----:B------:R-:W-:Y:S02]  /*1010*/  LEA.HI.X.SX32 R19, R32, R8, 0x1, P0 ;  /* 0x0000000820137211 */ /* 0x000fe400000f0eff */
[----:B------:R-:W-:Y:S01]  /*1020*/  LEA R30, R9, R28, 0x1 ;  /* 0x0000001c091e7211 */ /* 0x000fe200078e08ff */
[----:B------:R0:W5:Y:S01]  /*1030*/  LDG.E.U16 R64, desc[UR10][R26.64] ;  /* 0x0000000a1a407981 */ /* 0x000162000c1e1500 */
[----:B---3--:R-:W-:-:S03]  /*1040*/  LEA R22, P0, R24, R3, 0x1 ;  /* 0x0000000318167211 */ /* 0x008fc600078008ff */
[C---:B------:R-:W-:Y:S01]  /*1050*/  IMAD R32, R9.reuse, 0x2, R30 ;  /* 0x0000000209207824 */ /* 0x040fe200078e021e */
[-C--:B------:R-:W-:Y:S01]  /*1060*/  LEA.HI.X.SX32 R23, R24, R8.reuse, 0x1, P0 ;  /* 0x0000000818177211 */ /* 0x080fe200000f0eff */
[----:B------:R3:W5:Y:S01]  /*1070*/  LDG.E.U16 R66, desc[UR10][R18.64] ;  /* 0x0000000a12427981 */ /* 0x000762000c1e1500 */
[-C--:B----4-:R-:W-:Y:S01]  /*1080*/  LEA R16, P0, R28, R3.reuse, 0x1 ;  /* 0x000000031c107211 */ /* 0x090fe200078008ff */
[C---:B0-----:R-:W-:Y:S01]  /*1090*/  IMAD R26, R9.reuse, 0x2, R32 ;  /* 0x00000002091a7824 */ /* 0x041fe200078e0220 */
[-C--:B------:R-:W-:Y:S01]  /*10a0*/  LEA R24, P1, R30, R3.reuse, 0x1 ;  /* 0x000000031e187211 */ /* 0x080fe200078208ff */
[----:B------:R0:W5:Y:S01]  /*10b0*/  LDG.E.U16 R65, desc[UR10][R22.64] ;  /* 0x0000000a16417981 */ /* 0x000162000c1e1500 */
[-C--:B------:R-:W-:Y:S01]  /*10c0*/  LEA.HI.X.SX32 R17, R28, R8.reuse, 0x1, P0 ;  /* 0x000000081c117211 */ /* 0x080fe200000f0eff */
[C---:B------:R-:W-:Y:S01]  /*10d0*/  IMAD R28, R9.reuse, 0x2, R26 ;  /* 0x00000002091c7824 */ /* 0x040fe200078e021a */
[-C--:B------:R-:W-:Y:S02]  /*10e0*/  LEA R20, P0, R32, R3.reuse, 0x1 ;  /* 0x0000000320147211 */ /* 0x080fe400078008ff */
[-C--:B------:R-:W-:Y:S01]  /*10f0*/  LEA.HI.X.SX32 R25, R30, R8.reuse, 0x1, P1 ;  /* 0x000000081e197211 */ /* 0x080fe200008f0eff */
[C---:B------:R-:W-:Y:S01]  /*1100*/  IMAD R30, R9.reuse, 0x2, R28 ;  /* 0x00000002091e7824 */ /* 0x040fe200078e021c */
[----:B------:R-:W-:Y:S01]  /*1110*/  LEA.HI.X.SX32 R21, R32, R8, 0x1, P0 ;  /* 0x0000000820157211 */ /* 0x000fe200000f0eff */
[----:B------:R-:W5:Y:S01]  /*1120*/  LDG.E.U16 R67, desc[UR10][R16.64] ;  /* 0x0000000a10437981 */ /* 0x000f62000c1e1500 */
[----:B---3--:R-:W-:Y:S01]  /*1130*/  LEA R18, P0, R26, R3, 0x1 ;  /* 0x000000031a127211 */ /* 0x008fe200078008ff */
        /* <DEDUP_REMOVED lines=21> */
[-C--:B------:R-:W-:Y:S01]  /*1290*/  LEA R24, P1, R30, R3.reuse, 0x1 ;  /* 0x000000031e187211 */ /* 0x080fe200078208ff */
[----:B------:R3:W5:Y:S01]  /*12a0*/  LDG.E.U16 R75, desc[UR10][R20.64] ;  /* 0x0000000a144b7981 */ /* 0x000762000c1e1500 */
[----:B------:R-:W-:Y:S01]  /*12b0*/  LEA.HI.X.SX32 R19, R28, R8, 0x1, P0 ;  /* 0x000000081c137211 */ /* 0x000fe200000f0eff */
[----:B0-----:R-:W-:Y:S01]  /*12c0*/  IMAD R26, R9, 0x2, R32 ;  /* 0x00000002091a7824 */ /* 0x001fe200078e0220 */
[----:B------:R-:W-:-:S03]  /*12d0*/  LEA R22, P0, R32, R3, 0x1 ;  /* 0x0000000320167211 */ /* 0x000fc600078008ff */
[C---:B------:R-:W-:Y:S01]  /*12e0*/  IMAD R28, R9.reuse, 0x2, R26 ;  /* 0x00000002091c7824 */ /* 0x040fe200078e021a */
[-C--:B------:R-:W-:Y:S01]  /*12f0*/  LEA.HI.X.SX32 R23, R32, R8.reuse, 0x1, P0 ;  /* 0x0000000820177211 */ /* 0x080fe200000f0eff */
[----:B------:R0:W5:Y:S01]  /*1300*/  LDG.E.U16 R76, desc[UR10][R18.64] ;  /* 0x0000000a124c7981 */ /* 0x000162000c1e1500 */
[-C--:B------:R-:W-:Y:S01]  /*1310*/  LEA.HI.X.SX32 R25, R30, R8.reuse, 0x1, P1 ;  /* 0x000000081e197211 */ /* 0x080fe200008f0eff */
[C---:B------:R-:W-:Y:S01]  /*1320*/  IMAD R30, R9.reuse, 0x2, R28 ;  /* 0x00000002091e7824 */ /* 0x040fe200078e021c */
[CC--:B----4-:R-:W-:Y:S01]  /*1330*/  LEA R16, P0, R26.reuse, R3.reuse, 0x1 ;  /* 0x000000031a107211 */ /* 0x0d0fe200078008ff */
[----:B------:R4:W5:Y:S02]  /*1340*/  LDG.E.U16 R78, desc[UR10][R22.64] ;  /* 0x0000000a164e7981 */ /* 0x000964000c1e1500 */
[----:B------:R-:W-:Y:S01]  /*1350*/  IMAD R32, R9, 0x2, R30 ;  /* 0x0000000209207824 */ /* 0x000fe200078e021e */
[----:B------:R-:W-:Y:S01]  /*1360*/  LEA.HI.X.SX32 R17, R26, R8, 0x1, P0 ;  /* 0x000000081a117211 */ /* 0x000fe200000f0eff */
[----:B------:R0:W5:Y:S01]  /*1370*/  LDG.E.U16 R77, desc[UR10][R24.64] ;  /* 0x0000000a184d7981 */ /* 0x000162000c1e1500 */
[----:B---3--:R-:W-:-:S02]  /*1380*/  LEA R20, P0, R28, R3, 0x1 ;  /* 0x000000031c147211 */ /* 0x008fc400078008ff */
[-C--:B------:R-:W-:Y:S01]  /*1390*/  LEA R26, P1, R30, R3.reuse, 0x1 ;  /* 0x000000031e1a7211 */ /* 0x080fe200078208ff */
[----:B------:R3:W5:Y:S01]  /*13a0*/  LDG.E.U16 R79, desc[UR10][R16.64] ;  /* 0x0000000a104f7981 */ /* 0x000762000c1e1500 */
[----:B------:R-:W-:Y:S02]  /*13b0*/  LEA.HI.X.SX32 R21, R28, R8, 0x1, P0 ;  /* 0x000000081c157211 */ /* 0x000fe400000f0eff */
[C---:B------:R-:W-:Y:S02]  /*13c0*/  LEA R28, R9.reuse, R32, 0x1 ;  /* 0x00000020091c7211 */ /* 0x040fe400078e08ff */
[-C--:B------:R-:W-:Y:S02]  /*13d0*/  LEA.HI.X.SX32 R27, R30, R8.reuse, 0x1, P1 ;  /* 0x000000081e1b7211 */ /* 0x080fe400008f0eff */
[C---:B0-----:R-:W-:Y:S01]  /*13e0*/  LEA R18, P0, R32.reuse, R3, 0x1 ;  /* 0x0000000320127211 */ /* 0x041fe200078008ff */
[----:B------:R-:W-:Y:S01]  /*13f0*/  IMAD R30, R9, 0x2, R28 ;  /* 0x00000002091e7824 */ /* 0x000fe200078e021c */
[----:B------:R-:W5:Y:S02]  /*1400*/  LDG.E.U16 R21, desc[UR10][R20.64] ;  /* 0x0000000a14157981 */ /* 0x000f64000c1e1500 */
[----:B------:R-:W-:-:S02]  /*1410*/  LEA.HI.X.SX32 R19, R32, R8, 0x1, P0 ;  /* 0x0000000820137211 */ /* 0x000fc400000f0eff */
[-C--:B----4-:R-:W-:Y:S01]  /*1420*/  LEA R22, P0, R28, R3.reuse, 0x1 ;  /* 0x000000031c167211 */ /* 0x090fe200078008ff */
[----:B------:R-:W5:Y:S01]  /*1430*/  LDG.E.U16 R26, desc[UR10][R26.64] ;  /* 0x0000000a1a1a7981 */ /* 0x000f62000c1e1500 */
[-C--:B------:R-:W-:Y:S02]  /*1440*/  LEA R24, P1, R30, R3.reuse, 0x1 ;  /* 0x000000031e187211 */ /* 0x080fe400078208ff */
[-C--:B------:R-:W-:Y:S01]  /*1450*/  LEA.HI.X.SX32 R23, R28, R8.reuse, 0x1, P0 ;  /* 0x000000081c177211 */ /* 0x080fe200000f0eff */
[----:B------:R-:W-:Y:S01]  /*1460*/  IMAD R9, R9, 0x2, R30 ;  /* 0x0000000209097824 */ /* 0x000fe200078e021e */
[----:B------:R-:W-:Y:S01]  /*1470*/  LEA.HI.X.SX32 R25, R30, R8, 0x1, P1 ;  /* 0x000000081e197211 */ /* 0x000fe200008f0eff */
[----:B------:R0:W5:Y:S04]  /*1480*/  LDG.E.U16 R18, desc[UR10][R18.64] ;  /* 0x0000000a12127981 */ /* 0x000168000c1e1500 */
[----:B------:R-:W5:Y:S04]  /*1490*/  LDG.E.U16 R23, desc[UR10][R22.64] ;  /* 0x0000000a16177981 */ /* 0x000f68000c1e1500 */
[----:B------:R-:W5:Y:S01]  /*14a0*/  LDG.E.U16 R24, desc[UR10][R24.64] ;  /* 0x0000000a18187981 */ /* 0x000f62000c1e1500 */
[----:B---3--:R-:W-:-:S04]  /*14b0*/  LEA R16, P0, R9, R3, 0x1 ;  /* 0x0000000309107211 */ /* 0x008fc800078008ff */
[----:B------:R-:W-:Y:S02]  /*14c0*/  LEA.HI.X.SX32 R17, R9, R8, 0x1, P0 ;  /* 0x0000000809117211 */ /* 0x000fe400000f0eff */
[----:B------:R-:W3:Y:S01]  /*14d0*/  LDC.64 R8, c[0x0][0x3c0] ;  /* 0x0000f000ff087b82 */ /* 0x000ee20000000a00 */
[C---:B------:R-:W-:Y:S02]  /*14e0*/  LOP3.LUT R3, R0.reuse, 0x7f, RZ, 0xc0, !PT ;  /* 0x0000007f00037812 */ /* 0x040fe400078ec0ff */
[--C-:B0-----:R-:W-:Y:S01]  /*14f0*/  SHF.R.U32.HI R19, RZ, 0x5, R0.reuse ;  /* 0x00000005ff137819 */ /* 0x101fe20000011600 */
[----:B------:R0:W5:Y:S02]  /*1500*/  LDG.E.U16 R16, desc[UR10][R16.64] ;  /* 0x0000000a10107981 */ /* 0x000164000c1e1500 */
[----:B------:R-:W-:Y:S01]  /*1510*/  IMAD R20, R3, UR4, RZ ;  /* 0x0000000403147c24 */ /* 0x000fe2000f8e02ff */
[----:B------:R-:W-:Y:S02]  /*1520*/  LOP3.LUT R96, R0, 0x3f, RZ, 0xc0, !PT ;  /* 0x0000003f00607812 */ /* 0x000fe400078ec0ff */
[----:B------:R-:W-:Y:S01]  /*1530*/  R2UR UR8, R19 ;  /* 0x00000000130872ca */ /* 0x000fe200000e0000 */
[C---:B------:R-:W-:Y:S01]  /*1540*/  IMAD.SHL.U32 R94, R20.reuse, 0x2, RZ ;  /* 0x00000002145e7824 */ /* 0x040fe200078e00ff */
[----:B--2---:R-:W-:Y:S01]  /*1550*/  R2UR UR64, R69 ;  /* 0x00000000454072ca */ /* 0x004fe200000e0000 */
[----:B------:R-:W-:Y:S01]  /*1560*/  IMAD.HI R20, R20, 0x2, RZ ;  /* 0x0000000214147827 */ /* 0x000fe200078e02ff */
[----:B0-----:R-:W-:-:S03]  /*1570*/  SHF.R.S32.HI R17, RZ, 0x6, R0 ;  /* 0x00000006ff117819 */ /* 0x001fc60000011400 */
[----:B---3--:R-:W-:-:S04]  /*1580*/  IMAD R8, R8, UR9, RZ ;  /* 0x0000000908087c24 */ /* 0x008fc8000f8e02ff */
[C---:B------:R-:W-:Y:S02]  /*1590*/  IMAD.SHL.U32 R95, R8.reuse, 0x2, RZ ;  /* 0x00000002085f7824 */ /* 0x040fe400078e00ff */
[----:B------:R-:W-:Y:S01]  /*15a0*/  IMAD.HI R8, R8, 0x2, RZ ;  /* 0x0000000208087827 */ /* 0x000fe200078e02ff */
[----:B------:R-:W-:Y:S02]  /*15b0*/  SGXT R17, R17, 0x1 ;  /* 0x000000011111781a */ /* 0x000fe40000000200 */
[----:B-1----:R-:W-:Y:S01]  /*15c0*/  IADD3 R94, P0, P1, R94, R80, R95 ;  /* 0x000000505e5e7210 */ /* 0x002fe2000791e05f */
[----:B------:R-:W-:-:S03]  /*15d0*/  IMAD.SHL.U32 R96, R96, 0x2, RZ ;  /* 0x0000000260607824 */ /* 0x000fc600078e00ff */
[----:B------:R-:W-:Y:S02]  /*15e0*/  IADD3.X R95, PT, PT, R20, R81, R8, P0, P1 ;  /* 0x00000051145f7210 */ /* 0x000fe400007e2408 */
[----:B------:R-:W-:Y:S01]  /*15f0*/  LOP3.LUT R81, R96, 0x90, R17, 0x78, !PT ;  /* 0x0000009060517812 */ /* 0x000fe200078e7811 */
[----:B------:R-:W-:Y:S06]  /*1600*/  BRA.U UP1, `(.L_x_5) ;  /* 0x0000000101187547 */ /* 0x000fec000b800000 */
[----:B------:R-:W-:Y:S01]  /*1610*/  ELECT P0, URZ, PT ;  /* 0x0000000000ff782f */ /* 0x000fe20003800000 */
[----:B------:R-:W-:Y:S01]  /*1620*/  IMAD.MOV.U32 R8, RZ, RZ, 0x1 ;  /* 0x00000001ff087424 */ /* 0x000fe200078e00ff */
[----:B------:R-:W-:Y:S01]  /*1630*/  UMOV UR4, 0x40 ;  /* 0x0000004000047882 */ /* 0x000fe20000000000 */
[----:B------:R-:W-:Y:S01]  /*1640*/  UVIRTCOUNT.DEALLOC.SMPOOL 0x80 ;  /* 0x000000800000784c */ /* 0x000fe20000000000 */
[----:B------:R-:W-:-:S09]  /*1650*/  ULEA UR4, UR6, UR4, 0x18 ;  /* 0x0000000406047291 */ /* 0x000fd2000f8ec0ff */
[----:B------:R0:W-:Y:S03]  /*1660*/  @P0 STS.U8 [UR4], R8 ;  /* 0x00000008ff000988 */ /* 0x0001e60008000004 */
.L_x_5:
[----:B------:R-:W-:Y:S01]  /*1670*/  USHF.L.U32 UR4, UR8, 0x15, URZ ;  /* 0x0000001508047899 */ /* 0x000fe200080006ff */
[C---:B------:R-:W-:Y:S01]  /*1680*/  LOP3.LUT R80, R81.reuse, 0x20, RZ, 0x3c, !PT ;  /* 0x0000002051507812 */ /* 0x040fe200078e3cff */
[----:B-----5:R1:W-:Y:S01]  /*1690*/  STS.U16 [R81+UR63], R4 ;  /* 0x0000000451007988 */ /* 0x0203e2000800043f */
[----:B------:R-:W-:Y:S01]  /*16a0*/  LOP3.LUT P6, RZ, R0, 0x7f, RZ, 0xc0, !PT ;  /* 0x0000007f00ff7812 */ /* 0x000fe200078cc0ff */
[----:B------:R-:W-:Y:S01]  /*16b0*/  ULOP3.LUT UR4, UR4, 0x600000, URZ, 0xc0, !UPT ;  /* 0x0060000004047892 */ /* 0x000fe2000f8ec0ff */
[----:B------:R-:W2:Y:S01]  /*16c0*/  LDC R161, c[0x0][0x3c4] ;  /* 0x0000f100ffa17b82 */ /* 0x000ea20000000800 */
[----:B------:R-:W-:Y:S01]  /*16d0*/  STS.U16 [R81+UR63+0x400], R6 ;  /* 0x0004000651007988 */ /* 0x000fe2000800043f */
[----:B------:R-:W-:Y:S01]  /*16e0*/  UMOV UR6, 0x1 ;  /* 0x0000000100067882 */ /* 0x000fe20000000000 */
[----:B------:R-:W-:Y:S01]  /*16f0*/  UIADD3 UR66, UPT, UPT, UR64, UR4, URZ ;  /* 0x0000000440427290 */ /* 0x000fe2000fffe0ff */
[----:B------:R-:W-:Y:S01]  /*1700*/  PRMT R28, RZ, 0x7610, R28 ;  /* 0x00007610ff1c7816 */ /* 0x000fe2000000001c */
[----:B------:R-:W-:Y:S01]  /*1710*/  STS.U16 [R81+UR63+0x800], R14 ;  /* 0x0008000e51007988 */ /* 0x000fe2000800043f */
[----:B------:R-:W-:Y:S01]  /*1720*/  UIADD3 UR65, UPT, UPT, UR62, 0x40, URZ ;  /* 0x000000403e417890 */ /* 0x000fe2000fffe0ff */
[----:B-1----:R-:W-:-:S02]  /*1730*/  LOP3.LUT R4, R81, 0x40, RZ, 0x3c, !PT ;  /* 0x0000004051047812 */ /* 0x002fc400078e3cff */
[----:B------:R-:W-:Y:S02]  /*1740*/  STS.U16 [R81+UR63+0xc00], R34 ;  /* 0x000c002251007988 */ /* 0x000fe4000800043f */
[----:B------:R-:W-:Y:S02]  /*1750*/  VOTEU.ALL UP2, P6 ;  /* 0x0000000000ff7886 */ /* 0x000fe40003040000 */
[----:B------:R-:W-:Y:S04]  /*1760*/  STS.U16 [R81+UR63+0x1000], R38 ;  /* 0x0010002651007988 */ /* 0x000fe8000800043f */
[----:B------:R-:W-:Y:S01]  /*1770*/  STS.U16 [R81+UR63+0x1400], R42 ;  /* 0x0014002a51007988 */ /* 0x000fe2000800043f */
[----:B------:R-:W-:-:S04]  /*1780*/  @!UP2 UIADD3 UR4, UPT, UPT, -UR6, 0x100000, URZ ;  /* 0x001000000604a890 */ /* 0x000fc8000fffe1ff */
[----:B------:R-:W-:Y:S02]  /*1790*/  @!UP2 USHF.L.U32 UR5, UR4, 0xb, URZ ;  /* 0x0000000b0405a899 */ /* 0x000fe400080006ff */
[----:B------:R-:W-:Y:S01]  /*17a0*/  @!UP2 USHF.L.U32 UR4, UR4, 0x1, URZ ;  /* 0x000000010404a899 */ /* 0x000fe200080006ff */
[----:B------:R-:W-:Y:S04]  /*17b0*/  STS.U16 [R81+UR63+0x1800], R46 ;  /* 0x0018002e51007988 */ /* 0x000fe8000800043f */
        /* <DEDUP_REMOVED lines=8> */
[----:B------:R-:W-:Y:S01]  /*1840*/  STS.U16 [R81+UR63+0x3c00], R18 ;  /* 0x003c001251007988 */ /* 0x000fe2000800043f */
[C---:B------:R-:W-:Y:S01]  /*1850*/  IMAD R85, R9.reuse, 0x1e, RZ ;  /* 0x0000001e09557824 */ /* 0x040fe200078e02ff */
[----:B------:R-:W-:Y:S01]  /*1860*/  VOTEU.ALL UP0, P6 ;  /* 0x0000000000ff7886 */ /* 0x000fe20003000000 */
[C---:B------:R-:W-:Y:S01]  /*1870*/  IMAD R195, R9.reuse, 0x26, RZ ;  /* 0x0000002609c37824 */ /* 0x040fe200078e02ff */
[----:B------:R1:W-:Y:S01]  /*1880*/  STS.U16 [R80+UR63+0x100], R5 ;  /* 0x0001000550007988 */ /* 0x0003e2000800043f */
[----:B------:R-:W-:Y:S01]  /*1890*/  IMAD R191, R9, 0x2a, RZ ;  /* 0x0000002a09bf7824 */ /* 0x000fe200078e02ff */
[----:B------:R-:W-:-:S02]  /*18a0*/  ISETP.LT.AND P0, PT, RZ, UR65, PT ;  /* 0x00000041ff007c0c */ /* 0x000fc4000bf01270 */
[----:B------:R-:W-:Y:S04]  /*18b0*/  STS.U16 [R80+UR63+0x500], R11 ;  /* 0x0005000b50007988 */ /* 0x000fe8000800043f */
[----:B------:R-:W-:Y:S01]  /*18c0*/  STS.U16 [R80+UR63+0x900], R15 ;  /* 0x0009000f50007988 */ /* 0x000fe2000800043f */
[----:B-1----:R-:W-:-:S03]  /*18d0*/  LOP3.LUT R5, R81, 0x60, RZ, 0x3c, !PT ;  /* 0x0000006051057812 */ /* 0x002fc600078e3cff */
[----:B------:R-:W-:Y:S04]  /*18e0*/  STS.U16 [R80+UR63+0xd00], R33 ;  /* 0x000d002150007988 */ /* 0x000fe8000800043f */
[----:B------:R1:W-:Y:S04]  /*18f0*/  STS.U16 [R80+UR63+0x1100], R37 ;  /* 0x0011002550007988 */ /* 0x0003e8000800043f */
[----:B------:R3:W-:Y:S04]  /*1900*/  STS.U16 [R80+UR63+0x1500], R41 ;  /* 0x0015002950007988 */ /* 0x0007e8000800043f */
[----:B------:R-:W-:Y:S01]  /*1910*/  STS.U16 [R80+UR63+0x1900], R45 ;  /* 0x0019002d50007988 */ /* 0x000fe2000800043f */
[----:B-1----:R-:W-:-:S03]  /*1920*/  IMAD R37, R9, 0x3, RZ ;  /* 0x0000000309257824 */ /* 0x002fc600078e02ff */
[----:B------:R-:W-:Y:S01]  /*1930*/  STS.U16 [R80+UR63+0x1d00], R49 ;  /* 0x001d003150007988 */ /* 0x000fe2000800043f */
[----:B---3--:R-:W-:-:S03]  /*1940*/  IMAD R41, R9, 0x6, RZ ;  /* 0x0000000609297824 */ /* 0x008fc600078e02ff */
        /* <DEDUP_REMOVED lines=14> */
[----:B------:R1:W-:Y:S04]  /*1a30*/  STS.U16 [R4+UR63+0x1a00], R47 ;  /* 0x001a002f04007988 */ /* 0x0003e8000800043f */
[----:B------:R-:W-:Y:S04]  /*1a40*/  STS.U16 [R4+UR63+0x1e00], R51 ;  /* 0x001e003304007988 */ /* 0x000fe8000800043f */
[----:B------:R3:W-:Y:S04]  /*1a50*/  STS.U16 [R4+UR63+0x2200], R55 ;  /* 0x0022003704007988 */ /* 0x0007e8000800043f */
[----:B------:R4:W-:Y:S01]  /*1a60*/  STS.U16 [R4+UR63+0x2600], R59 ;  /* 0x0026003b04007988 */ /* 0x0009e2000800043f */
[----:B-1----:R-:W-:-:S03]  /*1a70*/  IMAD R47, R9, 0xa, RZ ;  /* 0x0000000a092f7824 */ /* 0x002fc600078e02ff */
[----:B------:R-:W-:Y:S04]  /*1a80*/  STS.U16 [R4+UR63+0x2a00], R63 ;  /* 0x002a003f04007988 */ /* 0x000fe8000800043f */
[----:B------:R1:W-:Y:S04]  /*1a90*/  STS.U16 [R4+UR63+0x2e00], R67 ;  /* 0x002e004304007988 */ /* 0x0003e8000800043f */
        /* <DEDUP_REMOVED lines=18> */
[----:B------:R0:W-:Y:S04]  /*1bc0*/  STS.U16 [R5+UR63+0x3b00], R26 ;  /* 0x003b001a05007988 */ /* 0x0001e8000800043f */
[----:B------:R0:W-:Y:S01]  /*1bd0*/  STS.U16 [R5+UR63+0x3f00], R16 ;  /* 0x003f001005007988 */ /* 0x0001e2000800043f */
[----:B------:R-:W-:Y:S01]  /*1be0*/  STTM.16dp32bit_t0_t15.x64 tmem[UR66], RZ ;  /* 0x000000ff000079ed */ /* 0x000fe20008b00042 */
[----:B------:R-:W-:Y:S01]  /*1bf0*/  STTM.16dp32bit_t16_t31.x64 tmem[UR66+0x40], RZ ;  /* 0x000040ff000079ed */ /* 0x000fe20008b20042 */
[----:B------:R-:W0:Y:S02]  /*1c00*/  FENCE.VIEW.ASYNC.T ;  /* 0x00000000000073c6 */ /* 0x000e240000000200 */
[----:B0-----:R-:W-:Y:S01]  /*1c10*/  BAR.SYNC.DEFER_BLOCKING 0x0 ;  /* 0x0000000000007b1d */ /* 0x001fe20000010000 */
[----:B------:R-:W-:Y:S01]  /*1c20*/  IMAD R39, R9, 0x5, RZ ;  /* 0x0000000509277824 */ /* 0x000fe200078e02ff */
[-C--:B------:R-:W-:Y:S01]  /*1c30*/  IADD3 R218, P2, PT, R41, R94.reuse, RZ ;  /* 0x0000005e29da7210 */ /* 0x080fe20007f5e0ff */
[----:B---3--:R-:W-:Y:S01]  /*1c40*/  IMAD R55, R9, 0xe, RZ ;  /* 0x0000000e09377824 */ /* 0x008fe200078e02ff */
[-C--:B------:R-:W-:Y:S01]  /*1c50*/  IADD3 R216, P3, PT, R47, R94.reuse, RZ ;  /* 0x0000005e2fd87210 */ /* 0x080fe20007f7e0ff */
[----:B----4-:R-:W-:Y:S01]  /*1c60*/  IMAD R59, R9, 0x12, RZ ;  /* 0x00000012093b7824 */ /* 0x010fe200078e02ff */
[-C--:B------:R-:W-:Y:S01]  /*1c70*/  LEA.HI.X.SX32 R219, R37, R95.reuse, 0x1, P2 ;  /* 0x0000005f25db7211 */ /* 0x080fe200010f0eff */
[----:B------:R-:W-:Y:S01]  /*1c80*/  IMAD R51, R9, 0xc, RZ ;  /* 0x0000000c09337824 */ /* 0x000fe200078e02ff */
[----:B------:R-:W-:Y:S01]  /*1c90*/  LEA.HI.X.SX32 R217, R39, R95, 0x1, P3 ;  /* 0x0000005f27d97211 */ /* 0x000fe200018f0eff */
[----:B------:R-:W-:Y:S01]  /*1ca0*/  IMAD R43, R9, 0x7, RZ ;  /* 0x00000007092b7824 */ /* 0x000fe200078e02ff */
[-C--:B------:R-:W-:Y:S01]  /*1cb0*/  IADD3 R212, P2, PT, R55, R94.reuse, RZ ;  /* 0x0000005e37d47210 */ /* 0x080fe20007f5e0ff */
[----:B------:R-:W-:Y:S01]  /*1cc0*/  IMAD R45, R9, 0x9, RZ ;  /* 0x00000009092d7824 */ /* 0x000fe200078e02ff */
[----:B------:R-:W-:Y:S01]  /*1cd0*/  IADD3 R210, P3, PT, R59, R94, RZ ;  /* 0x0000005e3bd27210 */ /* 0x000fe20007f7e0ff */
[----:B-1----:R-:W-:-:S02]  /*1ce0*/  IMAD R67, R9, 0x16, RZ ;  /* 0x0000001609437824 */ /* 0x002fc400078e02ff */
[----:B------:R-:W-:Y:S01]  /*1cf0*/  IMAD R71, R9, 0x18, RZ ;  /* 0x0000001809477824 */ /* 0x000fe200078e02ff */
[-C--:B------:R-:W-:Y:S01]  /*1d00*/  IADD3 R214, P1, PT, R51, R94.reuse, RZ ;  /* 0x0000005e33d67210 */ /* 0x080fe20007f3e0ff */
[----:B------:R-:W-:Y:S01]  /*1d10*/  IMAD R63, R9, 0x14, RZ ;  /* 0x00000014093f7824 */ /* 0x000fe200078e02ff */
[-C--:B------:R-:W-:Y:S01]  /*1d20*/  LEA.HI.X.SX32 R213, R43, R95.reuse, 0x1, P2 ;  /* 0x0000005f2bd57211 */ /* 0x080fe200010f0eff */
[----:B------:R-:W-:Y:S01]  /*1d30*/  IMAD R49, R9, 0xb, RZ ;  /* 0x0000000b09317824 */ /* 0x000fe200078e02ff */
[-C--:B------:R-:W-:Y:S01]  /*1d40*/  LEA.HI.X.SX32 R211, R45, R95.reuse, 0x1, P3 ;  /* 0x0000005f2dd37211 */ /* 0x080fe200018f0eff */
[----:B------:R-:W-:Y:S01]  /*1d50*/  IMAD R79, R9, 0x1c, RZ ;  /* 0x0000001c094f7824 */ /* 0x000fe200078e02ff */
[-C--:B------:R-:W-:Y:S02]  /*1d60*/  IADD3 R206, P2, PT, R67, R94.reuse, RZ ;  /* 0x0000005e43ce7210 */ /* 0x080fe40007f5e0ff */
[-C--:B------:R-:W-:Y:S01]  /*1d70*/  IADD3 R204, P3, PT, R71, R94.reuse, RZ ;  /* 0x0000005e47cc7210 */ /* 0x080fe20007f7e0ff */
[----:B------:R-:W-:Y:S01]  /*1d80*/  IMAD R75, R9, 0x1a, RZ ;  /* 0x0000001a094b7824 */ /* 0x000fe200078e02ff */
[-C--:B------:R-:W-:Y:S01]  /*1d90*/  LEA.HI.X.SX32 R215, R41, R95.reuse, 0x1, P1 ;  /* 0x0000005f29d77211 */ /* 0x080fe200008f0eff */
[----:B------:R-:W-:Y:S01]  /*1da0*/  IMAD R57, R9, 0xf, RZ ;  /* 0x0000000f09397824 */ /* 0x000fe200078e02ff */
[-C--:B------:R-:W-:Y:S01]  /*1db0*/  IADD3 R208, P1, PT, R63, R94.reuse, RZ ;  /* 0x0000005e3fd07210 */ /* 0x080fe20007f3e0ff */
[----:B------:R-:W-:Y:S01]  /*1dc0*/  IMAD R187, R9, 0x2c, RZ ;  /* 0x0000002c09bb7824 */ /* 0x000fe200078e02ff */
[-C--:B------:R-:W-:Y:S01]  /*1dd0*/  LEA.HI.X.SX32 R207, R49, R95.reuse, 0x1, P2 ;  /* 0x0000005f31cf7211 */ /* 0x080fe200010f0eff */
[----:B------:R-:W-:Y:S01]  /*1de0*/  IMAD R197, R9, 0x24, RZ ;  /* 0x0000002409c57824 */ /* 0x000fe200078e02ff */
[-C--:B------:R-:W-:Y:S01]  /*1df0*/  LEA.HI.X.SX32 R205, R51, R95.reuse, 0x1, P3 ;  /* 0x0000005f33cd7211 */ /* 0x080fe200018f0eff */
[----:B------:R-:W-:Y:S01]  /*1e00*/  IMAD R53, R9, 0xd, RZ ;  /* 0x0000000d09357824 */ /* 0x000fe200078e02ff */
[-C--:B------:R-:W-:Y:S01]  /*1e10*/  IADD3 R200, P2, PT, R79, R94.reuse, RZ ;  /* 0x0000005e4fc87210 */ /* 0x080fe20007f5e0ff */
[----:B------:R-:W0:Y:S02]  /*1e20*/  FENCE.VIEW.ASYNC.S ;  /* 0x00000000000073c6 */ /* 0x000e240000000000 */
[----:B0-----:R0:W1:Y:S01]  /*1e30*/  @!UP0 SYNCS.EXCH.64 URZ, [UR63+0xa000], UR4 ;  /* 0x00a000043fff85b2 */ /* 0x0010620008000100 */
[-C--:B------:R-:W-:Y:S01]  /*1e40*/  IADD3 R198, P3, PT, R85, R94.reuse, RZ ;  /* 0x0000005e55c67210 */ /* 0x080fe20007f7e0ff */
[----:B------:R-:W-:Y:S01]  /*1e50*/  IMAD R61, R9, 0x13, RZ ;  /* 0x00000013093d7824 */ /* 0x000fe200078e02ff */
[-C--:B------:R-:W-:Y:S01]  /*1e60*/  LEA.HI.X.SX32 R209, R47, R95.reuse, 0x1, P1 ;  /* 0x0000005f2fd17211 */ /* 0x080fe200008f0eff */
[----:B------:R-:W-:Y:S01]  /*1e70*/  IMAD R193, R9, 0x28, RZ ;  /* 0x0000002809c17824 */ /* 0x000fe200078e02ff */
[-C--:B------:R-:W-:Y:S01]  /*1e80*/  IADD3 R202, P1, PT, R75, R94.reuse, RZ ;  /* 0x0000005e4bca7210 */ /* 0x080fe20007f3e0ff */
[----:B------:R-:W-:Y:S01]  /*1e90*/  IMAD R65, R9, 0x15, RZ ;  /* 0x0000001509417824 */ /* 0x000fe200078e02ff */
[-C--:B------:R-:W-:Y:S01]  /*1ea0*/  LEA.HI.X.SX32 R201, R55, R95.reuse, 0x1, P2 ;  /* 0x0000005f37c97211 */ /* 0x080fe200010f0eff */
[----:B-1----:R-:W-:Y:S01]  /*1eb0*/  BAR.SYNC.DEFER_BLOCKING 0x0 ;  /* 0x0000000000007b1d */ /* 0x002fe20000010000 */
[-C--:B------:R-:W-:Y:S01]  /*1ec0*/  LEA.HI.X.SX32 R199, R57, R95.reuse, 0x1, P3 ;  /* 0x0000005f39c77211 */ /* 0x080fe200018f0eff */
[----:B------:R-:W-:Y:S01]  /*1ed0*/  IMAD R183, R9, 0x30, RZ ;  /* 0x0000003009b77824 */ /* 0x000fe200078e02ff */
[-C--:B------:R-:W-:Y:S01]  /*1ee0*/  IADD3 R194, P5, PT, R195, R94.reuse, RZ ;  /* 0x0000005ec3c27210 */ /* 0x080fe20007fbe0ff */
[----:B------:R-:W-:Y:S01]  /*1ef0*/  IMAD R177, R9, 0x34, RZ ;  /* 0x0000003409b17824 */ /* 0x000fe200078e02ff */
[-C--:B------:R-:W-:Y:S01]  /*1f00*/  IADD3 R190, P2, PT, R191, R94.reuse, RZ ;  /* 0x0000005ebfbe7210 */ /* 0x080fe20007f5e0ff */
[----:B------:R-:W-:Y:S01]  /*1f10*/  IMAD R175, R9, 0x36, RZ ;  /* 0x0000003609af7824 */ /* 0x000fe200078e02ff */
[-C--:B------:R-:W-:Y:S01]  /*1f20*/  IADD3 R186, P3, PT, R187, R94.reuse, RZ ;  /* 0x0000005ebbba7210 */ /* 0x080fe20007f7e0ff */
[----:B------:R-:W-:Y:S01]  /*1f30*/  IMAD R185, R9, 0x2e, RZ ;  /* 0x0000002e09b97824 */ /* 0x000fe200078e02ff */
        /* <DEDUP_REMOVED lines=10> */
[-C--:B------:R-:W-:Y:S01]  /*1fe0*/  LEA.HI.X.SX32 R187, R67, R95.reuse, 0x1, P3 ;  /* 0x0000005f43bb7211 */ /* 0x080fe200018f0eff */
[----:B--2---:R-:W-:Y:S01]  /*1ff0*/  IMAD R93, R161, 0x22, RZ ;  /* 0x00000022a15d7824 */ /* 0x004fe200078e02ff */
        /* <DEDUP_REMOVED lines=13> */
[----:B------:R-:W-:Y:S01]  /*20d0*/  IMAD.SHL.U32 R99, R161, 0x8, RZ ;  /* 0x00000008a1637824 */ /* 0x000fe200078e00ff */
[-C--:B------:R-:W-:Y:S01]  /*20e0*/  LEA.HI.X.SX32 R183, R71, R95.reuse, 0x1, P5 ;  /* 0x0000005f47b77211 */ /* 0x080fe200028f0eff */
[----:B------:R-:W-:Y:S01]  /*20f0*/  IMAD.SHL.U32 R101, R161, 0x10, RZ ;  /* 0x00000010a1657824 */ /* 0x000fe200078e00ff */
[-C--:B------:R-:W-:Y:S01]  /*2100*/  LEA.HI.X.SX32 R177, R75, R95.reuse, 0x1, P2 ;  /* 0x0000005f4bb17211 */ /* 0x080fe200010f0eff */
[----:B------:R-:W-:Y:S01]  /*2110*/  IMAD.SHL.U32 R97, R161, 0x4, RZ ;  /* 0x00000004a1617824 */ /* 0x000fe200078e00ff */
[-C--:B------:R-:W-:Y:S01]  /*2120*/  LEA.HI.X.SX32 R175, R77, R95.reuse, 0x1, P3 ;  /* 0x0000005f4daf7211 */ /* 0x080fe200018f0eff */
[----:B------:R-:W2:Y:S01]  /*2130*/  @P0 LDG.E.U16 R28, desc[UR10][R94.64] ;  /* 0x0000000a5e1c0981 */ /* 0x000ea2000c1e1500 */
[----:B------:R-:W-:Y:S01]  /*2140*/  LEA.HI.X.SX32 R185, R69, R95, 0x1, P4 ;  /* 0x0000005f45b97211 */ /* 0x000fe200020f0eff */
[----:B------:R-:W1:Y:S01]  /*2150*/  LDC R51, c[0x0][0x3d8] ;  /* 0x0000f600ff337b82 */ /* 0x000e620000000800 */
[-C--:B------:R-:W-:Y:S01]  /*2160*/  IADD3 R170, P5, PT, R171, R94.reuse, RZ ;  /* 0x0000005eabaa7210 */ /* 0x080fe20007fbe0ff */
[----:B0-----:R-:W0:Y:S01]  /*2170*/  LDCU.64 UR4, c[0x0][0x3d0] ;  /* 0x00007a00ff0477ac */ /* 0x001e220008000a00 */
[----:B------:R-:W-:-:S02]  /*2180*/  IADD3 R166, P2, PT, R167, R94, RZ ;  /* 0x0000005ea7a67210 */ /* 0x000fc40007f5e0ff */
[-C--:B------:R-:W-:Y:S02]  /*2190*/  IADD3 R92, P3, PT, R93, R94.reuse, RZ ;  /* 0x0000005e5d5c7210 */ /* 0x080fe40007f7e0ff */
[-C--:B------:R-:W-:Y:S01]  /*21a0*/  IADD3 R172, P4, PT, R173, R94.reuse, RZ ;  /* 0x0000005eadac7210 */ /* 0x080fe20007f9e0ff */
[----:B------:R-:W3:Y:S01]  /*21b0*/  LDC.64 R48, c[0x0][0x390] ;  /* 0x0000e400ff307b82 */ /* 0x000ee20000000a00 */
[----:B------:R-:W-:Y:S02]  /*21c0*/  SHF.L.U32 R91, R161, 0x1, RZ ;  /* 0x00000001a15b7819 */ /* 0x000fe400000006ff */
[-C--:B------:R-:W-:Y:S02]  /*21d0*/  LEA.HI.X.SX32 R179, R73, R95.reuse, 0x1, P1 ;  /* 0x0000005f49b37211 */ /* 0x080fe400008f0eff */
[----:B------:R-:W-:Y:S02]  /*21e0*/  IADD3 R168, P1, PT, R169, R94, RZ ;  /* 0x0000005ea9a87210 */ /* 0x000fe40007f3e0ff */
[----:B------:R-:W-:-:S02]  /*21f0*/  LEA.HI.X.SX32 R171, R83, R95, 0x1, P5 ;  /* 0x0000005f53ab7211 */ /* 0x000fc400028f0eff */
[-C--:B------:R-:W-:Y:S02]  /*2200*/  LEA.HI.X.SX32 R167, R87, R95.reuse, 0x1, P2 ;  /* 0x0000005f57a77211 */ /* 0x080fe400010f0eff */
[-C--:B------:R-:W-:Y:S02]  /*2210*/  LEA.HI.X.SX32 R93, R89, R95.reuse, 0x1, P3 ;  /* 0x0000005f595d7211 */ /* 0x080fe400018f0eff */
[----:B------:R-:W-:Y:S02]  /*2220*/  LEA.HI.X.SX32 R173, R79, R95, 0x1, P4 ;  /* 0x0000005f4fad7211 */ /* 0x000fe400020f0eff */
[CC--:B------:R-:W-:Y:S02]  /*2230*/  LEA R88, P5, R161.reuse, R94.reuse, 0x2 ;  /* 0x0000005ea1587211 */ /* 0x0c0fe400078a10ff */
[CC--:B------:R-:W-:Y:S02]  /*2240*/  LEA R84, P2, R161.reuse, R94.reuse, 0x4 ;  /* 0x0000005ea1547211 */ /* 0x0c0fe400078420ff */
[----:B------:R-:W-:-:S02]  /*2250*/  LEA R82, P3, R161, R94, 0x5 ;  /* 0x0000005ea1527211 */ /* 0x000fc400078628ff */
[----:B------:R-:W-:Y:S02]  /*2260*/  IADD3 R90, P4, PT, R91, R94, RZ ;  /* 0x0000005e5b5a7210 */ /* 0x000fe40007f9e0ff */
[----:B------:R-:W-:Y:S02]  /*2270*/  PRMT R30, RZ, 0x7610, R30 ;  /* 0x00007610ff1e7816 */ /* 0x000fe4000000001e */
[----:B------:R-:W-:Y:S02]  /*2280*/  PRMT R32, RZ, 0x7610, R32 ;  /* 0x00007610ff207816 */ /* 0x000fe40000000020 */
[----:B------:R-:W-:Y:S02]  /*2290*/  PRMT R34, RZ, 0x7610, R34 ;  /* 0x00007610ff227816 */ /* 0x000fe40000000022 */
[----:B------:R-:W-:Y:S02]  /*22a0*/  LEA.HI.X.SX32 R169, R85, R95, 0x1, P1 ;  /* 0x0000005f55a97211 */ /* 0x000fe400008f0eff */
[----:B------:R-:W-:-:S02]  /*22b0*/  PRMT R35, RZ, 0x7610, R35 ;  /* 0x00007610ff237816 */ /* 0x000fc40000000023 */
[----:B------:R-:W-:Y:S01]  /*22c0*/  PRMT R29, RZ, 0x7610, R29 ;  /* 0x00007610ff1d7816 */ /* 0x000fe2000000001d */
[----:B------:R-:W4:Y:S01]  /*22d0*/  @P0 LDG.E.U16 R34, desc[UR10][R182.64] ;  /* 0x0000000ab6220981 */ /* 0x000f22000c1e1500 */
[----:B------:R-:W-:Y:S02]  /*22e0*/  PRMT R31, RZ, 0x7610, R31 ;  /* 0x00007610ff1f7816 */ /* 0x000fe4000000001f */
[----:B------:R-:W-:Y:S02]  /*22f0*/  PRMT R33, RZ, 0x7610, R33 ;  /* 0x00007610ff217816 */ /* 0x000fe40000000021 */
[----:B------:R-:W-:Y:S01]  /*2300*/  LEA R86, P1, R161, R94, 0x3 ;  /* 0x0000005ea1567211 */ /* 0x000fe200078218ff */
[----:B------:R-:W2:Y:S01]  /*2310*/  @P0 LDG.E.U16 R29, desc[UR10][R210.64] ;  /* 0x0000000ad21d0981 */ /* 0x000ea2000c1e1500 */
[-C--:B------:R-:W-:Y:S02]  /*2320*/  LEA.HI.X.SX32 R89, R91, R95.reuse, 0x1, P5 ;  /* 0x0000005f5b597211 */ /* 0x080fe400028f0eff */
[-C--:B------:R-:W-:Y:S01]  /*2330*/  LEA.HI.X.SX32 R85, R99, R95.reuse, 0x1, P2 ;  /* 0x0000005f63557211 */ /* 0x080fe200010f0eff */
[----:B------:R-:W2:Y:S01]  /*2340*/  @P0 LDG.E.U16 R31, desc[UR10][R92.64] ;  /* 0x0000000a5c1f0981 */ /* 0x000ea2000c1e1500 */
[----:B------:R-:W-:-:S02]  /*2350*/  LEA.HI.X.SX32 R83, R101, R95, 0x1, P3 ;  /* 0x0000005f65537211 */ /* 0x000fc400018f0eff */
[----:B------:R-:W-:Y:S01]  /*2360*/  PRMT R20, RZ, 0x7610, R20 ;  /* 0x00007610ff147816 */ /* 0x000fe20000000014 */
[----:B------:R-:W2:Y:S01]  /*2370*/  @P0 LDG.E.U16 R30, desc[UR10][R84.64] ;  /* 0x0000000a541e0981 */ /* 0x000ea2000c1e1500 */
[----:B------:R-:W-:Y:S02]  /*2380*/  PRMT R22, RZ, 0x7610, R22 ;  /* 0x00007610ff167816 */ /* 0x000fe40000000016 */
[----:B------:R-:W-:Y:S01]  /*2390*/  PRMT R24, RZ, 0x7610, R24 ;  /* 0x00007610ff187816 */ /* 0x000fe20000000018 */
[----:B------:R-:W2:Y:S01]  /*23a0*/  @P0 LDG.E.U16 R32, desc[UR10][R82.64] ;  /* 0x0000000a52200981 */ /* 0x000ea2000c1e1500 */
[----:B------:R-:W-:Y:S02]  /*23b0*/  PRMT R26, RZ, 0x7610, R26 ;  /* 0x00007610ff1a7816 */ /* 0x000fe4000000001a */
[----:B------:R-:W-:Y:S01]  /*23c0*/  LEA.HI.X.SX32 R91, R161, R95, 0x1, P4 ;  /* 0x0000005fa15b7211 */ /* 0x000fe200020f0eff */
[----:B------:R-:W4:Y:S01]  /*23d0*/  @P0 LDG.E.U16 R33, desc[UR10][R178.64] ;  /* 0x0000000ab2210981 */ /* 0x000f22000c1e1500 */
[----:B------:R-:W-:-:S02]  /*23e0*/  PRMT R27, RZ, 0x7610, R27 ;  /* 0x00007610ff1b7816 */ /* 0x000fc4000000001b */
[----:B------:R-:W-:Y:S01]  /*23f0*/  PRMT R21, RZ, 0x7610, R21 ;  /* 0x00007610ff157816 */ /* 0x000fe20000000015 */
[----:B------:R-:W4:Y:S01]  /*2400*/  @P0 LDG.E.U16 R35, desc[UR10][R90.64] ;  /* 0x0000000a5a230981 */ /* 0x000f22000c1e1500 */
[----:B------:R-:W-:Y:S02]  /*2410*/  PRMT R23, RZ, 0x7610, R23 ;  /* 0x00007610ff177816 */ /* 0x000fe40000000017 */
[----:B------:R-:W-:Y:S01]  /*2420*/  PRMT R25, RZ, 0x7610, R25 ;  /* 0x00007610ff197816 */ /* 0x000fe20000000019 */
[----:B------:R-:W4:Y:S01]  /*2430*/  @P0 LDG.E.U16 R20, desc[UR10][R88.64] ;  /* 0x0000000a58140981 */ /* 0x000f22000c1e1500 */
[----:B------:R-:W-:Y:S02]  /*2440*/  PRMT R12, RZ, 0x7610, R12 ;  /* 0x00007610ff0c7816 */ /* 0x000fe4000000000c */
[----:B------:R-:W-:Y:S01]  /*2450*/  PRMT R14, RZ, 0x7610, R14 ;  /* 0x00007610ff0e7816 */ /* 0x000fe2000000000e */
        /* <DEDUP_REMOVED lines=10> */
[----:B------:R-:W-:-:S02]  /*2500*/  LEA.HI.X.SX32 R87, R97, R95, 0x1, P1 ;  /* 0x0000005f61577211 */ /* 0x000fc400008f0eff */
        /* <DEDUP_REMOVED lines=11> */
[----:B------:R-:W-:-:S03]  /*25c0*/  PRMT R11, RZ, 0x7610, R11 ;  /* 0x00007610ff0b7816 */ /* 0x000fc6000000000b */
[----:B------:R-:W4:Y:S04]  /*25d0*/  @P0 LDG.E.U16 R14, desc[UR10][R204.64] ;  /* 0x0000000acc0e0981 */ /* 0x000f28000c1e1500 */
        /* <DEDUP_REMOVED lines=13> */
[----:B------:R-:W4:Y:S01]  /*26b0*/  @P0 LDG.E.U16 R11, desc[UR10][R166.64] ;  /* 0x0000000aa60b0981 */ /* 0x000f22000c1e1500 */
[----:B------:R-:W-:-:S04]  /*26c0*/  SHF.R.U32.HI R36, RZ, 0x5, R0 ;  /* 0x00000005ff247819 */ /* 0x000fc80000011600 */
[----:B------:R-:W-:-:S05]  /*26d0*/  SGXT.U32 R36, R36, 0x2 ;  /* 0x000000022424781a */ /* 0x000fca0000000000 */
[----:B-1----:R-:W-:-:S04]  /*26e0*/  IMAD R38, R36, R51, RZ ;  /* 0x0000003324267224 */ /* 0x002fc800078e02ff */
[----:B------:R-:W-:-:S04]  /*26f0*/  IMAD R39, R51, 0x4, R38 ;  /* 0x0000000433277824 */ /* 0x000fc800078e0226 */
[----:B------:R-:W-:-:S04]  /*2700*/  IMAD R40, R51, 0x4, R39 ;  /* 0x0000000433287824 */ /* 0x000fc800078e0227 */
[----:B------:R-:W-:-:S05]  /*2710*/  IMAD R41, R51, 0x4, R40 ;  /* 0x0000000433297824 */ /* 0x000fca00078e0228 */
[----:B------:R-:W-:-:S05]  /*2720*/  LEA R42, R51, R41, 0x2 ;  /* 0x00000029332a7211 */ /* 0x000fca00078e10ff */
[----:B------:R-:W-:Y:S01]  /*2730*/  IMAD R43, R51, 0x4, R42 ;  /* 0x00000004332b7824 */ /* 0x000fe200078e022a */
[----:B------:R-:W-:-:S03]  /*2740*/  LOP3.LUT R36, R0, 0x1f, RZ, 0xc0, !PT ;  /* 0x0000001f00247812 */ /* 0x000fc600078ec0ff */
[----:B------:R-:W-:Y:S01]  /*2750*/  IMAD R44, R51, 0x4, R43 ;  /* 0x00000004332c7824 */ /* 0x000fe200078e022b */
[----:B0-----:R-:W-:-:S03]  /*2760*/  UIMAD UR4, UR9, UR4, URZ ;  /* 0x00000004090472a4 */ /* 0x001fc6000f8e02ff */
[C---:B------:R-:W-:Y:S02]  /*2770*/  IMAD R45, R51.reuse, 0x4, R44 ;  /* 0x00000004332d7824 */ /* 0x040fe400078e022c */
[----:B------:R-:W-:Y:S02]  /*2780*/  IMAD R36, R36, UR5, RZ ;  /* 0x0000000524247c24 */ /* 0x000fe4000f8e02ff */
[C---:B------:R-:W-:Y:S01]  /*2790*/  IMAD R46, R51.reuse, 0x4, R45 ;  /* 0x00000004332e7824 */ /* 0x040fe200078e022d */
[----:B------:R-:W-:Y:S01]  /*27a0*/  USHF.L.U32 UR7, UR4, 0x1, URZ ;  /* 0x0000000104077899 */ /* 0x000fe200080006ff */
[C---:B------:R-:W-:Y:S02]  /*27b0*/  IMAD.SHL.U32 R37, R36.reuse, 0x2, RZ ;  /* 0x0000000224257824 */ /* 0x040fe400078e00ff */
[----:B------:R-:W-:Y:S01]  /*27c0*/  IMAD R47, R51, 0x4, R46 ;  /* 0x00000004332f7824 */ /* 0x000fe200078e022e */
[----:B------:R-:W-:Y:S01]  /*27d0*/  UIMAD.WIDE UR4, UR4, 0x2, URZ ;  /* 0x00000002040478a5 */ /* 0x000fe2000f8e02ff */
[----:B------:R-:W-:Y:S01]  /*27e0*/  IMAD.HI R36, R36, 0x2, RZ ;  /* 0x0000000224247827 */ /* 0x000fe200078e02ff */
[----:B---3--:R-:W-:-:S02]  /*27f0*/  IADD3 R97, P1, P2, R37, UR7, R48 ;  /* 0x0000000725617c10 */ /* 0x008fc4000fa3e030 */
[----:B------:R-:W-:Y:S02]  /*2800*/  LEA R37, R51, R47, 0x2 ;  /* 0x0000002f33257211 */ /* 0x000fe400078e10ff */
[----:B------:R-:W-:-:S03]  /*2810*/  IADD3.X R49, PT, PT, R36, UR5, R49, P1, P2 ;  /* 0x0000000524317c10 */ /* 0x000fc60008fe4431 */
[----:B------:R-:W-:Y:S01]  /*2820*/  IMAD R36, R51, 0x4, R37 ;  /* 0x0000000433247824 */ /* 0x000fe200078e0225 */
[----:B------:R-:W-:-:S03]  /*2830*/  LEA R158, P1, R38, R97, 0x1 ;  /* 0x00000061269e7211 */ /* 0x000fc600078208ff */
[----:B------:R-:W-:Y:S01]  /*2840*/  IMAD R48, R51, 0x4, R36 ;  /* 0x0000000433307824 */ /* 0x000fe200078e0224 */
[----:B------:R-:W-:Y:S02]  /*2850*/  LEA R156, P2, R39, R97, 0x1 ;  /* 0x00000061279c7211 */ /* 0x000fe400078408ff */
[-C--:B------:R-:W-:Y:S01]  /*2860*/  LEA.HI.X.SX32 R159, R38, R49.reuse, 0x1, P1 ;  /* 0x00000031269f7211 */ /* 0x080fe200008f0eff */
[----:B------:R-:W-:Y:S01]  /*2870*/  IMAD R38, R51, 0x4, R48 ;  /* 0x0000000433267824 */ /* 0x000fe200078e0230 */
[----:B------:R-:W-:Y:S02]  /*2880*/  LEA.HI.X.SX32 R157, R39, R49, 0x1, P2 ;  /* 0x00000031279d7211 */ /* 0x000fe400010f0eff */
[CC--:B------:R-:W-:Y:S01]  /*2890*/  LEA R154, P1, R40.reuse, R97.reuse, 0x1 ;  /* 0x00000061289a7211 */ /* 0x0c0fe200078208ff */
[----:B------:R-:W-:Y:S01]  /*28a0*/  IMAD R39, R51, 0x4, R38 ;  /* 0x0000000433277824 */ /* 0x000fe200078e0226 */
[----:B------:R-:W-:Y:S02]  /*28b0*/  LEA R152, P2, R41, R97, 0x1 ;  /* 0x0000006129987211 */ /* 0x000fe400078408ff */
[-C--:B------:R-:W-:Y:S01]  /*28c0*/  LEA.HI.X.SX32 R155, R40, R49.reuse, 0x1, P1 ;  /* 0x00000031289b7211 */ /* 0x080fe200008f0eff */
[----:B------:R-:W-:Y:S01]  /*28d0*/  IMAD R40, R51, 0x4, R39 ;  /* 0x0000000433287824 */ /* 0x000fe200078e0227 */
[----:B------:R-:W-:-:S02]  /*28e0*/  LEA.HI.X.SX32 R153, R41, R49, 0x1, P2 ;  /* 0x0000003129997211 */ /* 0x000fc400010f0eff */
[CC--:B------:R-:W-:Y:S02]  /*28f0*/  LEA R150, P1, R42.reuse, R97.reuse, 0x1 ;  /* 0x000000612a967211 */ /* 0x0c0fe400078208ff */
[----:B------:R-:W-:Y:S02]  /*2900*/  LEA R41, R51, R40, 0x2 ;  /* 0x0000002833297211 */ /* 0x000fe400078e10ff */
[----:B------:R-:W-:Y:S02]  /*2910*/  LEA R148, P2, R43, R97, 0x1 ;  /* 0x000000612b947211 */ /* 0x000fe400078408ff */
[----:B------:R-:W-:Y:S01]  /*2920*/  LEA.HI.X.SX32 R151, R42, R49, 0x1, P1 ;  /* 0x000000312a977211 */ /* 0x000fe200008f0eff */
[----:B------:R-:W-:Y:S01]  /*2930*/  IMAD R42, R51, 0x4, R41 ;  /* 0x00000004332a7824 */ /* 0x000fe200078e0229 */
[----:B------:R-:W-:Y:S02]  /*2940*/  LEA R146, P3, R44, R97, 0x1 ;  /* 0x000000612c927211 */ /* 0x000fe400078608ff */
[----:B------:R-:W-:Y:S01]  /*2950*/  LEA.HI.X.SX32 R149, R43, R49, 0x1, P2 ;  /* 0x000000312b957211 */ /* 0x000fe200010f0eff */
[----:B------:R-:W-:Y:S01]  /*2960*/  IMAD R43, R51, 0x4, R42 ;  /* 0x00000004332b7824 */ /* 0x000fe200078e022a */
[----:B------:R-:W-:-:S02]  /*2970*/  LEA R142, P2, R46, R97, 0x1 ;  /* 0x000000612e8e7211 */ /* 0x000fc400078408ff */
[----:B------:R-:W-:Y:S01]  /*2980*/  LEA.HI.X.SX32 R147, R44, R49, 0x1, P3 ;  /* 0x000000312c937211 */ /* 0x000fe200018f0eff */
[----:B------:R-:W-:Y:S01]  /*2990*/  IMAD R44, R51, 0x4, R43 ;  /* 0x00000004332c7824 */ /* 0x000fe200078e022b */
[C---:B------:R-:W-:Y:S02]  /*29a0*/  LEA R144, P1, R45.reuse, R97, 0x1 ;  /* 0x000000612d907211 */ /* 0x040fe400078208ff */
[-C--:B------:R-:W-:Y:S02]  /*29b0*/  LEA.HI.X.SX32 R143, R46, R49.reuse, 0x1, P2 ;  /* 0x000000312e8f7211 */ /* 0x080fe400010f0eff */
[----:B------:R-:W-:Y:S01]  /*29c0*/  LEA.HI.X.SX32 R145, R45, R49, 0x1, P1 ;  /* 0x000000312d917211 */ /* 0x000fe200008f0eff */
[----:B------:R-:W-:Y:S01]  /*29d0*/  IMAD R45, R51, 0x4, R44 ;  /* 0x00000004332d7824 */ /* 0x000fe200078e022c */
[-C--:B------:R-:W-:Y:S02]  /*29e0*/  LEA R136, P2, R36, R97.reuse, 0x1 ;  /* 0x0000006124887211 */ /* 0x080fe400078408ff */
[----:B------:R-:W-:-:S02]  /*29f0*/  LEA R138, P1, R37, R97, 0x1 ;  /* 0x00000061258a7211 */ /* 0x000fc400078208ff */
[----:B------:R-:W-:Y:S01]  /*2a00*/  LEA.HI.X.SX32 R137, R36, R49, 0x1, P2 ;  /* 0x0000003124897211 */ /* 0x000fe200010f0eff */
[----:B------:R-:W-:Y:S01]  /*2a10*/  IMAD R36, R51, 0x4, R45 ;  /* 0x0000000433247824 */ /* 0x000fe200078e022d */
[----:B------:R-:W-:Y:S02]  /*2a20*/  LEA R140, P3, R47, R97, 0x1 ;  /* 0x000000612f8c7211 */ /* 0x000fe400078608ff */
[----:B------:R-:W-:Y:S01]  /*2a30*/  LEA.HI.X.SX32 R139, R37, R49, 0x1, P1 ;  /* 0x00000031258b7211 */ /* 0x000fe200008f0eff */
[----:B------:R-:W-:Y:S01]  /*2a40*/  IMAD R37, R51, 0x4, R36 ;  /* 0x0000000433257824 */ /* 0x000fe200078e0224 */
[----:B------:R-:W-:Y:S02]  /*2a50*/  LEA R132, P1, R38, R97, 0x1 ;  /* 0x0000006126847211 */ /* 0x000fe400078208ff */
[----:B------:R-:W-:Y:S02]  /*2a60*/  LEA.HI.X.SX32 R141, R47, R49, 0x1, P3 ;  /* 0x000000312f8d7211 */ /* 0x000fe400018f0eff */
[----:B------:R-:W-:-:S02]  /*2a70*/  LEA R134, P3, R48, R97, 0x1 ;  /* 0x0000006130867211 */ /* 0x000fc400078608ff */
[----:B------:R-:W-:Y:S02]  /*2a80*/  LEA.HI.X.SX32 R133, R38, R49, 0x1, P1 ;  /* 0x0000003126857211 */ /* 0x000fe400008f0eff */
[----:B------:R-:W-:Y:S02]  /*2a90*/  LEA R130, P2, R39, R97, 0x1 ;  /* 0x0000006127827211 */ /* 0x000fe400078408ff */
[----:B------:R-:W-:Y:S02]  /*2aa0*/  LEA R38, R51, R37, 0x2 ;  /* 0x0000002533267211 */ /* 0x000fe400078e10ff */
[----:B------:R-:W-:Y:S02]  /*2ab0*/  LEA.HI.X.SX32 R135, R48, R49, 0x1, P3 ;  /* 0x0000003130877211 */ /* 0x000fe400018f0eff */
[C---:B------:R-:W-:Y:S02]  /*2ac0*/  LEA R128, P3, R40.reuse, R97, 0x1 ;  /* 0x0000006128807211 */ /* 0x040fe400078608ff */
[-C--:B------:R-:W-:Y:S01]  /*2ad0*/  LEA.HI.X.SX32 R131, R39, R49.reuse, 0x1, P2 ;  /* 0x0000003127837211 */ /* 0x080fe200010f0eff */
[----:B------:R-:W-:Y:S01]  /*2ae0*/  IMAD R39, R51, 0x4, R38 ;  /* 0x0000000433277824 */ /* 0x000fe200078e0226 */
[----:B------:R-:W-:-:S02]  /*2af0*/  LEA.HI.X.SX32 R129, R40, R49, 0x1, P3 ;  /* 0x0000003128817211 */ /* 0x000fc400018f0eff */
[-C--:B------:R-:W-:Y:S02]  /*2b00*/  LEA R126, P1, R41, R97.reuse, 0x1 ;  /* 0x00000061297e7211 */ /* 0x080fe400078208ff */
[----:B------:R-:W-:Y:S01]  /*2b10*/  LEA R122, P3, R43, R97, 0x1 ;  /* 0x000000612b7a7211 */ /* 0x000fe200078608ff */
[----:B------:R-:W-:Y:S01]  /*2b20*/  IMAD R40, R51, 0x4, R39 ;  /* 0x0000000433287824 */ /* 0x000fe200078e0227 */
[-C--:B------:R-:W-:Y:S02]  /*2b30*/  LEA.HI.X.SX32 R127, R41, R49.reuse, 0x1, P1 ;  /* 0x00000031297f7211 */ /* 0x080fe400008f0eff */
[----:B------:R-:W-:Y:S02]  /*2b40*/  LEA.HI.X.SX32 R123, R43, R49, 0x1, P3 ;  /* 0x000000312b7b7211 */ /* 0x000fe400018f0eff */
[-C--:B------:R-:W-:Y:S01]  /*2b50*/  LEA R120, P1, R44, R97.reuse, 0x1 ;  /* 0x000000612c787211 */ /* 0x080fe200078208ff */
[----:B------:R-:W-:Y:S01]  /*2b60*/  IMAD R41, R51, 0x4, R40 ;  /* 0x0000000433297824 */ /* 0x000fe200078e0228 */
[----:B------:R-:W-:-:S02]  /*2b70*/  LEA R116, P3, R36, R97, 0x1 ;  /* 0x0000006124747211 */ /* 0x000fc400078608ff */
[----:B------:R-:W-:Y:S02]  /*2b80*/  LEA.HI.X.SX32 R121, R44, R49, 0x1, P1 ;  /* 0x000000312c797211 */ /* 0x000fe400008f0eff */
[----:B------:R-:W-:Y:S02]  /*2b90*/  LEA R124, P2, R42, R97, 0x1 ;  /* 0x000000612a7c7211 */ /* 0x000fe400078408ff */
[----:B------:R-:W-:Y:S01]  /*2ba0*/  LEA.HI.X.SX32 R117, R36, R49, 0x1, P3 ;  /* 0x0000003124757211 */ /* 0x000fe200018f0eff */
[----:B------:R-:W-:Y:S01]  /*2bb0*/  IMAD R36, R51, 0x4, R41 ;  /* 0x0000000433247824 */ /* 0x000fe200078e0229 */
[----:B------:R-:W-:Y:S01]  /*2bc0*/  LEA R114, P1, R37, R97, 0x1 ;  /* 0x0000006125727211 */ /* 0x000fe200078208ff */
[----:B------:R-:W-:-:S04]  /*2bd0*/  @!UP2 UIADD3 UR4, UPT, UPT, -UR6, 0x100000, URZ ;  /* 0x001000000604a890 */ /* 0x000fc8000fffe1ff */
[----:B------:R-:W-:Y:S02]  /*2be0*/  @!UP2 USHF.L.U32 UR5, UR4, 0xb, URZ ;  /* 0x0000000b0405a899 */ /* 0x000fe400080006ff */
[----:B------:R-:W-:Y:S01]  /*2bf0*/  @!UP2 USHF.L.U32 UR4, UR4, 0x1, URZ ;  /* 0x000000010404a899 */ /* 0x000fe200080006ff */
[----:B------:R-:W-:Y:S02]  /*2c00*/  LOP3.LUT R79, R0, 0x40, RZ, 0xc0, !PT ;  /* 0x00000040004f7812 */ /* 0x000fe400078ec0ff */
[-C--:B------:R-:W-:Y:S01]  /*2c10*/  LEA.HI.X.SX32 R125, R42, R49.reuse, 0x1, P2 ;  /* 0x000000312a7d7211 */ /* 0x080fe200010f0eff */
[----:B------:R-:W-:Y:S01]  /*2c20*/  IMAD R42, R51, 0x4, R36 ;  /* 0x00000004332a7824 */ /* 0x000fe200078e0224 */
[----:B------:R-:W-:Y:S02]  /*2c30*/  LEA.HI.X.SX32 R115, R37, R49, 0x1, P1 ;  /* 0x0000003125737211 */ /* 0x000fe400008f0eff */
[-C--:B------:R-:W-:Y:S02]  /*2c40*/  LEA R118, P2, R45, R97.reuse, 0x1 ;  /* 0x000000612d767211 */ /* 0x080fe400078408ff */
[C---:B------:R-:W-:Y:S01]  /*2c50*/  LEA R108, P1, R40.reuse, R97, 0x1 ;  /* 0x00000061286c7211 */ /* 0x040fe200078208ff */
[----:B------:R-:W-:Y:S01]  /*2c60*/  IMAD R79, R79, 0x40, R96 ;  /* 0x000000404f4f7824 */ /* 0x000fe200078e0260 */
[----:B------:R-:W-:Y:S01]  /*2c70*/  VOTEU.ALL UP0, P6 ;  /* 0x0000000000ff7886 */ /* 0x000fe20003000000 */
[-C--:B------:R-:W-:Y:S01]  /*2c80*/  LEA.HI.X.SX32 R119, R45, R49.reuse, 0x1, P2 ;  /* 0x000000312d777211 */ /* 0x080fe200010f0eff */
[----:B------:R-:W-:Y:S01]  /*2c90*/  IMAD R37, R51, 0x4, R42 ;  /* 0x0000000433257824 */ /* 0x000fe200078e022a */
[----:B------:R-:W-:-:S02]  /*2ca0*/  LEA.HI.X.SX32 R109, R40, R49, 0x1, P1 ;  /* 0x00000031286d7211 */ /* 0x000fc400008f0eff */
[-C--:B------:R-:W-:Y:S01]  /*2cb0*/  LEA R112, P2, R38, R97.reuse, 0x1 ;  /* 0x0000006126707211 */ /* 0x080fe200078408ff */
[----:B------:R0:W1:Y:S01]  /*2cc0*/  @!UP0 SYNCS.EXCH.64 URZ, [UR63+0xa008], UR4 ;  /* 0x00a008043fff85b2 */ /* 0x0000620008000100 */
[-C--:B------:R-:W-:Y:S02]  /*2cd0*/  LEA R110, P3, R39, R97.reuse, 0x1 ;  /* 0x00000061276e7211 */ /* 0x080fe400078608ff */
[----:B------:R-:W-:Y:S02]  /*2ce0*/  LEA R102, P1, R42, R97, 0x1 ;  /* 0x000000612a667211 */ /* 0x000fe400078208ff */
[----:B------:R-:W-:Y:S02]  /*2cf0*/  LOP3.LUT R78, R79, 0x10, RZ, 0x3c, !PT ;  /* 0x000000104f4e7812 */ /* 0x000fe400078e3cff */
[-C--:B------:R-:W-:Y:S02]  /*2d00*/  LEA.HI.X.SX32 R113, R38, R49.reuse, 0x1, P2 ;  /* 0x0000003126717211 */ /* 0x080fe400010f0eff */
[----:B------:R-:W-:-:S02]  /*2d10*/  LEA.HI.X.SX32 R111, R39, R49, 0x1, P3 ;  /* 0x00000031276f7211 */ /* 0x000fc400018f0eff */
[----:B------:R-:W-:Y:S02]  /*2d20*/  LEA.HI.X.SX32 R103, R42, R49, 0x1, P1 ;  /* 0x000000312a677211 */ /* 0x000fe400008f0eff */
[----:B------:R-:W-:Y:S01]  /*2d30*/  LOP3.LUT R77, R79, 0x20, RZ, 0x3c, !PT ;  /* 0x000000204f4d7812 */ /* 0x000fe200078e3cff */
[----:B0-----:R-:W-:-:S04]  /*2d40*/  @!UP2 UIADD3 UR4, UPT, UPT, -UR6, 0x100000, URZ ;  /* 0x001000000604a890 */ /* 0x001fc8000fffe1ff */
[----:B------:R-:W-:Y:S02]  /*2d50*/  @!UP2 USHF.L.U32 UR5, UR4, 0xb, URZ ;  /* 0x0000000b0405a899 */ /* 0x000fe400080006ff */
[----:B------:R-:W-:Y:S01]  /*2d60*/  @!UP2 USHF.L.U32 UR4, UR4, 0x1, URZ ;  /* 0x000000010404a899 */ /* 0x000fe200080006ff */
[----:B------:R-:W-:Y:S02]  /*2d70*/  LEA R104, P3, R36, R97, 0x1 ;  /* 0x0000006124687211 */ /* 0x000fe400078608ff */
[----:B------:R-:W-:Y:S02]  /*2d80*/  LEA R38, R51, R37, 0x2 ;  /* 0x0000002533267211 */ /* 0x000fe400078e10ff */
[C---:B------:R-:W-:Y:S02]  /*2d90*/  LOP3.LUT R76, R79.reuse, 0x30, RZ, 0x3c, !PT ;  /* 0x000000304f4c7812 */ /* 0x040fe400078e3cff */
[----:B------:R-:W-:Y:S01]  /*2da0*/  ISETP.EQ.U32.AND P1, PT, RZ, UR8, P0 ;  /* 0x00000008ff007c0c */ /* 0x000fe20008722070 */
[----:B--2---:R-:W-:Y:S01]  /*2db0*/  STS.U16 [R79+UR63+0x4000], R28 ;  /* 0x0040001c4f007988 */ /* 0x004fe2000800043f */
[----:B------:R-:W-:-:S02]  /*2dc0*/  LOP3.LUT R75, R79, 0x40, RZ, 0x3c, !PT ;  /* 0x000000404f4b7812 */ /* 0x000fc400078e3cff */
[C---:B------:R-:W-:Y:S01]  /*2dd0*/  LOP3.LUT R74, R79.reuse, 0x50, RZ, 0x3c, !PT ;  /* 0x000000504f4a7812 */ /* 0x040fe200078e3cff */
[----:B------:R-:W-:Y:S01]  /*2de0*/  STS.U16 [R79+UR63+0x4400], R30 ;  /* 0x0044001e4f007988 */ /* 0x000fe2000800043f */
[----:B------:R-:W-:-:S03]  /*2df0*/  LOP3.LUT R73, R79, 0x60, RZ, 0x3c, !PT ;  /* 0x000000604f497812 */ /* 0x000fc600078e3cff */
[----:B------:R-:W-:Y:S01]  /*2e00*/  STS.U16 [R79+UR63+0x4800], R32 ;  /* 0x004800204f007988 */ /* 0x000fe2000800043f */
[----:B------:R-:W-:-:S03]  /*2e10*/  LEA.HI.X.SX32 R105, R36, R49, 0x1, P3 ;  /* 0x0000003124697211 */ /* 0x000fc600018f0eff */
[----:B----4-:R-:W-:Y:S01]  /*2e20*/  STS.U16 [R79+UR63+0x4c00], R34 ;  /* 0x004c00224f007988 */ /* 0x010fe2000800043f */
[----:B------:R-:W-:Y:S01]  /*2e30*/  LOP3.LUT R72, R79, 0x70, RZ, 0x3c, !PT ;  /* 0x000000704f487812 */ /* 0x000fe200078e3cff */
[----:B------:R-:W-:Y:S02]  /*2e40*/  IMAD R36, R51, 0x4, R38 ;  /* 0x0000000433247824 */ /* 0x000fe400078e0226 */
[----:B------:R-:W-:Y:S01]  /*2e50*/  STS.U16 [R78+UR63+0x4080], R35 ;  /* 0x004080234e007988 */ /* 0x000fe2000800043f */
[----:B------:R-:W-:-:S03]  /*2e60*/  LEA R106, P2, R41, R97, 0x1 ;  /* 0x00000061296a7211 */ /* 0x000fc600078408ff */
[----:B------:R-:W-:Y:S01]  /*2e70*/  STS.U16 [R78+UR63+0x4480], R29 ;  /* 0x0044801d4e007988 */ /* 0x000fe2000800043f */
[----:B------:R-:W-:-:S03]  /*2e80*/  VOTEU.ALL UP0, P6 ;  /* 0x0000000000ff7886 */ /* 0x000fc60003000000 */
[----:B------:R-:W-:Y:S04]  /*2e90*/  STS.U16 [R78+UR63+0x4880], R31 ;  /* 0x0048801f4e007988 */ /* 0x000fe8000800043f */
[----:B------:R-:W-:Y:S04]  /*2ea0*/  STS.U16 [R78+UR63+0x4c80], R33 ;  /* 0x004c80214e007988 */ /* 0x000fe8000800043f */
[----:B------:R0:W-:Y:S04]  /*2eb0*/  STS.U16 [R77+UR63+0x4100], R20 ;  /* 0x004100144d007988 */ /* 0x0001e8000800043f */
[----:B------:R2:W-:Y:S04]  /*2ec0*/  STS.U16 [R77+UR63+0x4500], R22 ;  /* 0x004500164d007988 */ /* 0x0005e8000800043f */
[----:B------:R3:W-:Y:S04]  /*2ed0*/  STS.U16 [R77+UR63+0x4900], R24 ;  /* 0x004900184d007988 */ /* 0x0007e8000800043f */
[----:B------:R4:W-:Y:S04]  /*2ee0*/  STS.U16 [R77+UR63+0x4d00], R26 ;  /* 0x004d001a4d007988 */ /* 0x0009e8000800043f */
[----:B------:R-:W-:Y:S04]  /*2ef0*/  STS.U16 [R76+UR63+0x4180], R27 ;  /* 0x0041801b4c007988 */ /* 0x000fe8000800043f */
[----:B------:R0:W-:Y:S04]  /*2f00*/  STS.U16 [R76+UR63+0x4580], R21 ;  /* 0x004580154c007988 */ /* 0x0001e8000800043f */
[----:B------:R0:W-:Y:S04]  /*2f10*/  STS.U16 [R76+UR63+0x4980], R23 ;  /* 0x004980174c007988 */ /* 0x0001e8000800043f */
[----:B------:R0:W-:Y:S01]  /*2f20*/  STS.U16 [R76+UR63+0x4d80], R25 ;  /* 0x004d80194c007988 */ /* 0x0001e2000800043f */
[----:B------:R-:W-:-:S03]  /*2f30*/  LEA.HI.X.SX32 R107, R41, R49, 0x1, P2 ;  /* 0x00000031296b7211 */ /* 0x000fc600010f0eff */
[----:B------:R0:W-:Y:S04]  /*2f40*/  STS.U16 [R75+UR63+0x4200], R12 ;  /* 0x0042000c4b007988 */ /* 0x0001e8000800043f */
[----:B------:R0:W-:Y:S04]  /*2f50*/  STS.U16 [R75+UR63+0x4600], R14 ;  /* 0x0046000e4b007988 */ /* 0x0001e8000800043f */
[----:B------:R0:W-:Y:S04]  /*2f60*/  STS.U16 [R75+UR63+0x4a00], R16 ;  /* 0x004a00104b007988 */ /* 0x0001e8000800043f */
[----:B------:R0:W-:Y:S01]  /*2f70*/  STS.U16 [R75+UR63+0x4e00], R18 ;  /* 0x004e00124b007988 */ /* 0x0001e2000800043f */
[----:B------:R-:W-:-:S03]  /*2f80*/  LEA R100, P2, R37, R97, 0x1 ;  /* 0x0000006125647211 */ /* 0x000fc600078408ff */
[----:B------:R0:W-:Y:S01]  /*2f90*/  STS.U16 [R74+UR63+0x4280], R19 ;  /* 0x004280134a007988 */ /* 0x0001e2000800043f */
[----:B------:R-:W-:-:S03]  /*2fa0*/  LEA R98, P3, R38, R97, 0x1 ;  /* 0x0000006126627211 */ /* 0x000fc600078608ff */
[----:B------:R0:W-:Y:S01]  /*2fb0*/  STS.U16 [R74+UR63+0x4680], R13 ;  /* 0x0046800d4a007988 */ /* 0x0001e2000800043f */
[----:B------:R-:W-:-:S03]  /*2fc0*/  LEA R96, P4, R36, R97, 0x1 ;  /* 0x0000006124607211 */ /* 0x000fc600078808ff */
[----:B------:R0:W-:Y:S04]  /*2fd0*/  STS.U16 [R74+UR63+0x4a80], R15 ;  /* 0x004a800f4a007988 */ /* 0x0001e8000800043f */
[----:B------:R0:W-:Y:S04]  /*2fe0*/  STS.U16 [R74+UR63+0x4e80], R17 ;  /* 0x004e80114a007988 */ /* 0x0001e8000800043f */
[----:B------:R0:W-:Y:S04]  /*2ff0*/  STS.U16 [R73+UR63+0x4300], R4 ;  /* 0x0043000449007988 */ /* 0x0001e8000800043f */
[----:B------:R0:W-:Y:S04]  /*3000*/  STS.U16 [R73+UR63+0x4700], R6 ;  /* 0x0047000649007988 */ /* 0x0001e8000800043f */
[----:B------:R0:W-:Y:S04]  /*3010*/  STS.U16 [R73+UR63+0x4b00], R8 ;  /* 0x004b000849007988 */ /* 0x0001e8000800043f */
[----:B------:R0:W-:Y:S01]  /*3020*/  STS.U16 [R73+UR63+0x4f00], R10 ;  /* 0x004f000a49007988 */ /* 0x0001e2000800043f */
[----:B------:R-:W-:-:S03]  /*3030*/  UIADD3 UR7, UPT, UPT, UR63, 0x6000, URZ ;  /* 0x000060003f077890 */ /* 0x000fc6000fffe0ff */
[----:B------:R0:W-:Y:S01]  /*3040*/  STS.U16 [R72+UR63+0x4380], R5 ;  /* 0x0043800548007988 */ /* 0x0001e2000800043f */
[----:B------:R-:W-:-:S03]  /*3050*/  UIADD3 UR67, UPT, UPT, UR64, 0x100000, URZ ;  /* 0x0010000040437890 */ /* 0x000fc6000fffe0ff */
[----:B------:R0:W-:Y:S04]  /*3060*/  STS.U16 [R72+UR63+0x4780], R7 ;  /* 0x0047800748007988 */ /* 0x0001e8000800043f */
[----:B------:R0:W-:Y:S04]  /*3070*/  STS.U16 [R72+UR63+0x4b80], R9 ;  /* 0x004b800948007988 */ /* 0x0001e8000800043f */
[----:B------:R0:W-:Y:S01]  /*3080*/  STS.U16 [R72+UR63+0x4f80], R11 ;  /* 0x004f800b48007988 */ /* 0x0001e2000800043f */
[----:B-1----:R1:W-:Y:S06]  /*3090*/  MEMBAR.ALL.CTA ;  /* 0x0000000000007992 */ /* 0x0023ec0000008000 */
[----:B-1----:R-:W-:Y:S04]  /*30a0*/  FENCE.VIEW.ASYNC.S ;  /* 0x00000000000073c6 */ /* 0x002fe80000000000 */
[----:B------:R-:W1:Y:S02]  /*30b0*/  FENCE.VIEW.ASYNC.S ;  /* 0x00000000000073c6 */ /* 0x000e640000000000 */
[----:B-1----:R1:W1:Y:S01]  /*30c0*/  @!UP0 SYNCS.EXCH.64 URZ, [UR63+0x6000], UR4 ;  /* 0x006000043fff85b2 */ /* 0x0022620008000100 */
[----:B------:R-:W-:-:S02]  /*30d0*/  LEA.HI.X.SX32 R101, R37, R49, 0x1, P2 ;  /* 0x0000003125657211 */ /* 0x000fc400010f0eff */
[-C--:B------:R-:W-:Y:S02]  /*30e0*/  LEA.HI.X.SX32 R99, R38, R49.reuse, 0x1, P3 ;  /* 0x0000003126637211 */ /* 0x080fe400018f0eff */
[----:B------:R-:W-:Y:S02]  /*30f0*/  LEA.HI.X.SX32 R97, R36, R49, 0x1, P4 ;  /* 0x0000003124617211 */ /* 0x000fe400020f0eff */
[----:B0-----:R-:W-:Y:S02]  /*3100*/  PRMT R20, RZ, 0x7610, R20 ;  /* 0x00007610ff147816 */ /* 0x001fe40000000014 */
[----:B--2---:R-:W-:Y:S02]  /*3110*/  PRMT R22, RZ, 0x7610, R22 ;  /* 0x00007610ff167816 */ /* 0x004fe40000000016 */
[----:B---3--:R-:W-:Y:S02]  /*3120*/  PRMT R24, RZ, 0x7610, R24 ;  /* 0x00007610ff187816 */ /* 0x008fe40000000018 */
[----:B----4-:R-:W-:-:S02]  /*3130*/  PRMT R26, RZ, 0x7610, R26 ;  /* 0x00007610ff1a7816 */ /* 0x010fc4000000001a */
[----:B------:R-:W-:Y:S02]  /*3140*/  PRMT R28, RZ, 0x7610, R28 ;  /* 0x00007610ff1c7816 */ /* 0x000fe4000000001c */
[----:B------:R-:W-:Y:S02]  /*3150*/  PRMT R30, RZ, 0x7610, R30 ;  /* 0x00007610ff1e7816 */ /* 0x000fe4000000001e */
[----:B------:R-:W-:Y:S02]  /*3160*/  PRMT R32, RZ, 0x7610, R32 ;  /* 0x00007610ff207816 */ /* 0x000fe40000000020 */
[----:B------:R-:W-:Y:S02]  /*3170*/  PRMT R34, RZ, 0x7610, R34 ;  /* 0x00007610ff227816 */ /* 0x000fe40000000022 */
[----:B------:R-:W-:Y:S02]  /*3180*/  PRMT R36, RZ, 0x7610, R36 ;  /* 0x00007610ff247816 */ /* 0x000fe40000000024 */
[----:B------:R-:W-:-:S02]  /*3190*/  PRMT R38, RZ, 0x7610, R38 ;  /* 0x00007610ff267816 */ /* 0x000fc40000000026 */
        /* <DEDUP_REMOVED lines=21> */
[----:B------:R-:W-:Y:S01]  /*32f0*/  PRMT R225, RZ, 0x7610, R225 ;  /* 0x00007610ffe17816 */ /* 0x000fe200000000e1 */
[----:B-1----:R-:W-:Y:S06]  /*3300*/  BAR.SYNC.DEFER_BLOCKING 0x0 ;  /* 0x0000000000007b1d */ /* 0x002fec0000010000 */
[----:B------:R-:W-:Y:S05]  /*3310*/  @!P1 BRA `(.L_x_6) ;  /* 0x0000000000d89947 */ /* 0x000fea0003800000 */
[----:B------:R-:W-:Y:S02]  /*3320*/  USHF.R.U32.HI UR12, URZ, 0x4, UR63 ;  /* 0x00000004ff0c7899 */ /* 0x000fe4000801163f */
[----:B------:R-:W-:Y:S02]  /*3330*/  UIADD3 UR5, UPT, UPT, UR63, 0x4000, URZ ;  /* 0x000040003f057890 */ /* 0x000fe4000fffe0ff */
[----:B------:R-:W-:Y:S02]  /*3340*/  USGXT.U32 UR12, UR12, 0xe ;  /* 0x0000000e0c0c789a */ /* 0x000fe40008000000 */
[----:B------:R-:W-:Y:S02]  /*3350*/  USHF.R.U32.HI UR5, URZ, 0x4, UR5 ;  /* 0x00000004ff057899 */ /* 0x000fe40008011605 */
[----:B------:R-:W-:Y:S02]  /*3360*/  UIADD3 UR22, UP0, UPT, UR12, 0x80, URZ ;  /* 0x000000800c167890 */ /* 0x000fe4000ff1e0ff */
[----:B------:R-:W-:Y:S01]  /*3370*/  USGXT.U32 UR14, UR5, 0xe ;  /* 0x0000000e050e789a */ /* 0x000fe20008000000 */
[----:B------:R-:W-:Y:S01]  /*3380*/  UMOV UR4, URZ ;  /* 0x000000ff00047c82 */ /* 0x000fe20008000000 */
[----:B------:R-:W-:Y:S01]  /*3390*/  UMOV UR6, URZ ;  /* 0x000000ff00067c82 */ /* 0x000fe20008000000 */
[----:B------:R-:W-:-:S02]  /*33a0*/  UIADD3.X UR23, UPT, UPT, UR4, 0x40004040, URZ, UP0, !UPT ;  /* 0x4000404004177890 */ /* 0x000fc400087fe4ff */
[----:B------:R-:W-:Y:S01]  /*33b0*/  UIADD3 UR56, UP0, UPT, UR14, 0x2, URZ ;  /* 0x000000020e387890 */ /* 0x000fe2000ff1e0ff */
[----:B------:R-:W-:Y:S01]  /*33c0*/  UMOV UR4, UR7 ;  /* 0x0000000700047c82 */ /* 0x000fe20008000000 */
[----:B------:R-:W-:Y:S02]  /*33d0*/  UMOV UR5, URZ ;  /* 0x000000ff00057c82 */ /* 0x000fe40008000000 */
[----:B------:R-:W-:Y:S01]  /*33e0*/  UIADD3.X UR57, UPT, UPT, UR6, 0x40004040, URZ, UP0, !UPT ;  /* 0x4000404006397890 */ /* 0x000fe200087fe4ff */
[----:B------:R-:W-:Y:S01]  /*33f0*/  UMOV UR54, UR4 ;  /* 0x0000000400367c82 */ /* 0x000fe20008000000 */
[----:B------:R-:W-:Y:S02]  /*3400*/  UIADD3.64 UR4, UPT, UPT, UR22, 0x80, URZ ;  /* 0x0000008016047897 */ /* 0x000fe4000fffe0ff */
[----:B------:R-:W-:Y:S02]  /*3410*/  UIADD3.64 UR32, UPT, UPT, UR56, 0x2, URZ ;  /* 0x0000000238207897 */ /* 0x000fe4000fffe0ff */
[----:B------:R-:W-:-:S02]  /*3420*/  UIADD3.64 UR34, UPT, UPT, UR22, 0x100, URZ ;  /* 0x0000010016227897 */ /* 0x000fc4000fffe0ff */
[----:B------:R-:W-:Y:S02]  /*3430*/  UIADD3.64 UR36, UPT, UPT, UR56, 0x4, URZ ;  /* 0x0000000438247897 */ /* 0x000fe4000fffe0ff */
[----:B------:R-:W-:Y:S02]  /*3440*/  UIADD3.64 UR38, UPT, UPT, UR22, 0x180, URZ ;  /* 0x0000018016267897 */ /* 0x000fe4000fffe0ff */
[----:B------:R-:W-:Y:S02]  /*3450*/  UIADD3.64 UR40, UPT, UPT, UR56, 0xfe, URZ ;  /* 0x000000fe38287897 */ /* 0x000fe4000fffe0ff */
[----:B------:R-:W-:Y:S02]  /*3460*/  UIADD3.64 UR42, UPT, UPT, UR22, 0x200, URZ ;  /* 0x00000200162a7897 */ /* 0x000fe4000fffe0ff */
[----:B------:R-:W-:Y:S02]  /*3470*/  UIADD3.64 UR44, UPT, UPT, UR56, 0x100, URZ ;  /* 0x00000100382c7897 */ /* 0x000fe4000fffe0ff */
[----:B------:R-:W-:-:S02]  /*3480*/  UIADD3.64 UR46, UPT, UPT, UR22, 0x280, URZ ;  /* 0x00000280162e7897 */ /* 0x000fc4000fffe0ff */
[----:B------:R-:W-:Y:S01]  /*3490*/  UIADD3.64 UR48, UPT, UPT, UR56, 0x102, URZ ;  /* 0x0000010238307897 */ /* 0x000fe2000fffe0ff */
[----:B------:R-:W-:Y:S01]  /*34a0*/  UMOV UR20, 0x0 ;  /* 0x0000000000147882 */ /* 0x000fe20000000000 */
[----:B------:R-:W-:Y:S01]  /*34b0*/  UMOV UR21, 0x4088490 ;  /* 0x0408849000157882 */ /* 0x000fe20000000000 */
[----:B------:R-:W-:Y:S01]  /*34c0*/  UIADD3.64 UR50, UPT, UPT, UR22, 0x300, URZ ;  /* 0x0000030016327897 */ /* 0x000fe2000fffe0ff */
[----:B------:R-:W-:Y:S01]  /*34d0*/  UMOV UR13, 0x40004040 ;  /* 0x40004040000d7882 */ /* 0x000fe20000000000 */
[----:B------:R-:W-:Y:S01]  /*34e0*/  UIADD3.64 UR52, UPT, UPT, UR56, 0x104, URZ ;  /* 0x0000010438347897 */ /* 0x000fe2000fffe0ff */
[----:B------:R-:W-:Y:S01]  /*34f0*/  UMOV UR15, 0x40004040 ;  /* 0x40004040000f7882 */ /* 0x000fe20000000000 */
[----:B------:R-:W-:Y:S01]  /*3500*/  UMOV UR18, 0x0 ;  /* 0x0000000000127882 */ /* 0x000fe20000000000 */
[----:B------:R-:W-:Y:S01]  /*3510*/  UMOV UR19, 0x4088490 ;  /* 0x0408849000137882 */ /* 0x000fe20000000000 */
[----:B------:R-:W-:Y:S01]  /*3520*/  UMOV UR16, 0x0 ;  /* 0x0000000000107882 */ /* 0x000fe20000000000 */
[----:B------:R-:W-:Y:S01]  /*3530*/  UMOV UR17, 0x4088490 ;  /* 0x0408849000117882 */ /* 0x000fe20000000000 */
[----:B------:R0:W-:Y:S01]  /*3540*/  UTCHMMA gdesc[UR12], gdesc[UR14], tmem[UR67], tmem[UR20], idesc[UR21], !UPT ;  /* 0x00ff140e0c0075ea */ /* 0x0001e2000f800043 */
[----:B------:R-:W-:Y:S01]  /*3550*/  UMOV UR24, 0x0 ;  /* 0x0000000000187882 */ /* 0x000fe20000000000 */
[----:B------:R-:W-:Y:S01]  /*3560*/  UMOV UR25, 0x4088490 ;  /* 0x0408849000197882 */ /* 0x000fe20000000000 */
[----:B------:R0:W-:Y:S01]  /*3570*/  UTCHMMA gdesc[UR22], gdesc[UR56], tmem[UR67], tmem[UR18], idesc[UR19], UPT ;  /* 0x00ff1238160075ea */ /* 0x0001e2000b800043 */
        /* <DEDUP_REMOVED lines=12> */
[----:B------:R0:W-:Y:S01]  /*3640*/  UTCHMMA gdesc[UR46], gdesc[UR48], tmem[UR67], tmem[UR28], idesc[UR29], UPT ;  /* 0x00ff1c302e0075ea */ /* 0x0001e2000b800043 */
[----:B------:R0:W-:Y:S01]  /*3650*/  UTCHMMA gdesc[UR50], gdesc[UR52], tmem[UR67], tmem[UR58], idesc[UR59], UPT ;  /* 0x00ff3a34320075ea */ /* 0x0001e2000b800043 */
[----:B------:R0:W-:Y:S01]  /*3660*/  UTCBAR [UR54], URZ ;  /* 0x000000ff360073e9 */ /* 0x0001e200080000ff */
[----:B------:R-:W-:Y:S01]  /*3670*/  NOP ;  /* 0x0000000000007918 */ /* 0x000fe20000000000 */
.L_x_6:
[----:B------:R-:W-:Y:S05]  /*3680*/  @!P0 BRA `(.L_x_7) ;  /* 0x0000000000088947 */ /* 0x000fea0003800000 */
[----:B------:R-:W1:Y:S02]  /*3690*/  SYNCS.PHASECHK.TRANS64.TRYWAIT P2, [UR63+0x6000], RZ ;  /* 0x006000ffff0075a7 */ /* 0x000e64000804113f */
[----:B-1----:R-:W-:Y:S05]  /*36a0*/  @!P2 BRA `(.L_x_8) ;  /* 0x0000006000e0a947 */ /* 0x002fea0003800000 */
.L_x_7:
[----:B------:R-:W-:Y:S06]  /*36b0*/  BAR.SYNC.DEFER_BLOCKING 0x0 ;  /* 0x0000000000007b1d */ /* 0x000fec0000010000 */
[----:B0-----:R-:W0:Y:S01]  /*36c0*/  LDCU UR4, c[0x0][0x3a8] ;  /* 0x00007500ff0477ac */ /* 0x001e220008000800 */
[----:B------:R-:W-:Y:S01]  /*36d0*/  LDTM.16dp32bit_t0_t15.x16 R4, tmem[UR66+0x100000] ;  /* 0x10000042000479ee */ /* 0x000fe20008a00000 */
[----:B------:R-:W0:Y:S01]  /*36e0*/  LDTM.16dp32bit_t16_t31.x16 R4, tmem[UR66+0x100010] ;  /* 0x10001042000479ee */ /* 0x000e220008a20000 */
[----:B------:R-:W1:Y:S01]  /*36f0*/  @!P6 SYNCS.CCTL.IV [UR63+0x6000] ;  /* 0x00600000ff00e9b1 */ /* 0x000e62000800003f */
[----:B------:R-:W-:Y:S01]  /*3700*/  NOP ;  /* 0x0000000000007918 */ /* 0x000fe20000000000 */
[----:B------:R2:W5:Y:S04]  /*3710*/  @P0 LDG.E.U16 R20, desc[UR10][R158.64] ;  /* 0x0000000a9e140981 */ /* 0x000568000c1e1500 */
        /* <DEDUP_REMOVED lines=30> */
[----:B------:R2:W5:Y:S01]  /*3900*/  @P0 LDG.E.U16 R225, desc[UR10][R96.64] ;  /* 0x0000000a60e10981 */ /* 0x000562000c1e1500 */
[----:B------:R-:W-:Y:S01]  /*3910*/  LOP3.LUT R70, R0, 0xf, RZ, 0xc0, !PT ;  /* 0x0000000f00467812 */ /* 0x000fe200078ec0ff */
[----:B0-----:R-:W-:Y:S01]  /*3920*/  FMUL R4, R4, UR4 ;  /* 0x0000000404047c20 */ /* 0x001fe20008400000 */
[C---:B------:R-:W-:Y:S01]  /*3930*/  LOP3.LUT R69, R0.reuse, 0x60, RZ, 0xc0, !PT ;  /* 0x0000006000457812 */ /* 0x040fe200078ec0ff */
[----:B------:R-:W-:Y:S01]  /*3940*/  FMUL R5, R5, UR4 ;  /* 0x0000000405057c20 */ /* 0x000fe20008400000 */
[----:B------:R-:W-:Y:S01]  /*3950*/  LOP3.LUT R71, R0, 0x10, RZ, 0xc0, !PT ;  /* 0x0000001000477812 */ /* 0x000fe200078ec0ff */
[----:B------:R-:W-:Y:S01]  /*3960*/  FMUL R7, R7, UR4 ;  /* 0x0000000407077c20 */ /* 0x000fe20008400000 */
[----:B------:R-:W-:Y:S01]  /*3970*/  LEA.HI R68, R69, R70, RZ, 0x1f ;  /* 0x0000004645447211 */ /* 0x000fe200078ff8ff */
[----:B------:R-:W-:Y:S01]  /*3980*/  FMUL R6, R6, UR4 ;  /* 0x0000000406067c20 */ /* 0x000fe20008400000 */
[----:B------:R-:W-:Y:S01]  /*3990*/  LOP3.LUT R41, R71, 0x2, RZ, 0xfc, !PT ;  /* 0x0000000247297812 */ /* 0x000fe200078efcff */
[----:B------:R-:W-:Y:S01]  /*39a0*/  FMUL R9, R9, UR4 ;  /* 0x0000000409097c20 */ /* 0x000fe20008400000 */
[C---:B------:R-:W-:Y:S01]  /*39b0*/  LOP3.LUT R43, R71.reuse, 0x4, RZ, 0xfc, !PT ;  /* 0x00000004472b7812 */ /* 0x040fe200078efcff */
[----:B------:R-:W-:Y:S01]  /*39c0*/  VIADD R68, R68, UR62 ;  /* 0x0000003e44447c36 */ /* 0x000fe20008000000 */
[----:B------:R-:W-:Y:S01]  /*39d0*/  LOP3.LUT R45, R71, 0x6, RZ, 0xfc, !PT ;  /* 0x00000006472d7812 */ /* 0x000fe200078efcff */
[----:B------:R-:W-:Y:S01]  /*39e0*/  FMUL R8, R8, UR4 ;  /* 0x0000000408087c20 */ /* 0x000fe20008400000 */
[----:B------:R-:W-:Y:S01]  /*39f0*/  FMUL R10, R10, UR4 ;  /* 0x000000040a0a7c20 */ /* 0x000fe20008400000 */
[----:B------:R-:W-:Y:S01]  /*3a00*/  FMUL R11, R11, UR4 ;  /* 0x000000040b0b7c20 */ /* 0x000fe20008400000 */
[----:B------:R-:W-:Y:S01]  /*3a10*/  ISETP.GE.AND P5, PT, R68, R41, PT ;  /* 0x000000294400720c */ /* 0x000fe20003fa6270 */
[----:B------:R-:W-:Y:S01]  /*3a20*/  FMUL R12, R12, UR4 ;  /* 0x000000040c0c7c20 */ /* 0x000fe20008400000 */
[----:B------:R-:W-:Y:S01]  /*3a30*/  LOP3.LUT R41, R71, 0x3, RZ, 0xfc, !PT ;  /* 0x0000000347297812 */ /* 0x000fe200078efcff */
[----:B------:R-:W-:Y:S01]  /*3a40*/  FMUL R13, R13, UR4 ;  /* 0x000000040d0d7c20 */ /* 0x000fe20008400000 */
[----:B------:R-:W-:Y:S01]  /*3a50*/  ISETP.GE.AND P2, PT, R68, R71, PT ;  /* 0x000000474400720c */ /* 0x000fe20003f46270 */
[----:B------:R-:W-:Y:S01]  /*3a60*/  FMUL R14, R14, UR4 ;  /* 0x000000040e0e7c20 */ /* 0x000fe20008400000 */
[----:B------:R-:W-:Y:S01]  /*3a70*/  ISETP.GE.AND P4, PT, R68, R41, PT ;  /* 0x000000294400720c */ /* 0x000fe20003f86270 */
[----:B------:R-:W-:Y:S01]  /*3a80*/  FMUL R15, R15, UR4 ;  /* 0x000000040f0f7c20 */ /* 0x000fe20008400000 */
[----:B------:R-:W-:Y:S01]  /*3a90*/  FSEL R41, R4, -INF , P2 ;  /* 0xff80000004297808 */ /* 0x000fe20001000000 */
[----:B------:R-:W-:Y:S01]  /*3aa0*/  FMUL R16, R16, UR4 ;  /* 0x0000000410107c20 */ /* 0x000fe20008400000 */
[C---:B------:R-:W-:Y:S01]  /*3ab0*/  ISETP.GE.AND P3, PT, R68.reuse, R43, PT ;  /* 0x0000002b4400720c */ /* 0x040fe20003f66270 */
[----:B------:R-:W-:Y:S01]  /*3ac0*/  FMUL R17, R17, UR4 ;  /* 0x0000000411117c20 */ /* 0x000fe20008400000 */
[----:B------:R-:W-:Y:S01]  /*3ad0*/  ISETP.GT.AND P2, PT, R68, R71, PT ;  /* 0x000000474400720c */ /* 0x000fe20003f44270 */
[----:B------:R-:W-:Y:S01]  /*3ae0*/  FMUL R18, R18, UR4 ;  /* 0x0000000412127c20 */ /* 0x000fe20008400000 */
[----:B------:R-:W-:Y:S01]  /*3af0*/  LOP3.LUT R43, R71, 0x5, RZ, 0xfc, !PT ;  /* 0x00000005472b7812 */ /* 0x000fe200078efcff */
[----:B------:R-:W-:Y:S01]  /*3b00*/  FMUL R19, R19, UR4 ;  /* 0x0000000413137c20 */ /* 0x000fe20008400000 */
[----:B------:R-:W-:-:S02]  /*3b10*/  FSEL R5, R5, -INF , P2 ;  /* 0xff80000005057808 */ /* 0x000fc40001000000 */
[C---:B------:R-:W-:Y:S02]  /*3b20*/  ISETP.GE.AND P2, PT, R68.reuse, R43, PT ;  /* 0x0000002b4400720c */ /* 0x040fe40003f46270 */
[----:B------:R-:W-:Y:S02]  /*3b30*/  LOP3.LUT R43, R71, 0x7, RZ, 0xfc, !PT ;  /* 0x00000007472b7812 */ /* 0x000fe400078efcff */
[----:B------:R-:W-:Y:S02]  /*3b40*/  FSEL R7, R7, -INF , P4 ;  /* 0xff80000007077808 */ /* 0x000fe40002000000 */
[----:B------:R-:W-:Y:S02]  /*3b50*/  ISETP.GE.AND P4, PT, R68, R43, PT ;  /* 0x0000002b4400720c */ /* 0x000fe40003f86270 */
[----:B------:R-:W-:Y:S02]  /*3b60*/  FSEL R6, R6, -INF , P5 ;  /* 0xff80000006067808 */ /* 0x000fe40002800000 */
[----:B------:R-:W-:-:S02]  /*3b70*/  LOP3.LUT R43, R71, 0x9, RZ, 0xfc, !PT ;  /* 0x00000009472b7812 */ /* 0x000fc400078efcff */
[----:B------:R-:W-:Y:S02]  /*3b80*/  ISETP.GE.AND P5, PT, R68, R45, PT ;  /* 0x0000002d4400720c */ /* 0x000fe40003fa6270 */
[----:B------:R-:W-:Y:S02]  /*3b90*/  LOP3.LUT R45, R71, 0x8, RZ, 0xfc, !PT ;  /* 0x00000008472d7812 */ /* 0x000fe400078efcff */
[----:B------:R-:W-:Y:S02]  /*3ba0*/  FSEL R9, R9, -INF , P2 ;  /* 0xff80000009097808 */ /* 0x000fe40001000000 */
[----:B------:R-:W-:Y:S02]  /*3bb0*/  FSEL R8, R8, -INF , P3 ;  /* 0xff80000008087808 */ /* 0x000fe40001800000 */
[----:B------:R-:W-:Y:S02]  /*3bc0*/  ISETP.GE.AND P2, PT, R68, R43, PT ;  /* 0x0000002b4400720c */ /* 0x000fe40003f46270 */
[----:B------:R-:W-:-:S02]  /*3bd0*/  FMNMX3 R4, R41, R5, R6, !PT ;  /* 0x0000000529047276 */ /* 0x000fc40007800006 */
[C---:B------:R-:W-:Y:S02]  /*3be0*/  LOP3.LUT R43, R71.reuse, 0xb, RZ, 0xfc, !PT ;  /* 0x0000000b472b7812 */ /* 0x040fe400078efcff */
[----:B------:R-:W-:Y:S02]  /*3bf0*/  ISETP.GE.AND P3, PT, R68, R45, PT ;  /* 0x0000002d4400720c */ /* 0x000fe40003f66270 */
[----:B------:R-:W-:Y:S02]  /*3c00*/  LOP3.LUT R45, R71, 0xa, RZ, 0xfc, !PT ;  /* 0x0000000a472d7812 */ /* 0x000fe400078efcff */
[----:B------:R-:W-:Y:S02]  /*3c10*/  FSEL R10, R10, -INF , P5 ;  /* 0xff8000000a0a7808 */ /* 0x000fe40002800000 */
[----:B------:R-:W-:Y:S02]  /*3c20*/  FSEL R11, R11, -INF , P4 ;  /* 0xff8000000b0b7808 */ /* 0x000fe40002000000 */
[----:B------:R-:W-:-:S02]  /*3c30*/  FMNMX3 R4, R4, R7, R8, !PT ;  /* 0x0000000704047276 */ /* 0x000fc40007800008 */
[C---:B------:R-:W-:Y:S02]  /*3c40*/  ISETP.GE.AND P4, PT, R68.reuse, R43, PT ;  /* 0x0000002b4400720c */ /* 0x040fe40003f86270 */
[C---:B------:R-:W-:Y:S02]  /*3c50*/  LOP3.LUT R43, R71.reuse, 0xd, RZ, 0xfc, !PT ;  /* 0x0000000d472b7812 */ /* 0x040fe400078efcff */
[----:B------:R-:W-:Y:S02]  /*3c60*/  ISETP.GE.AND P5, PT, R68, R45, PT ;  /* 0x0000002d4400720c */ /* 0x000fe40003fa6270 */
[----:B------:R-:W-:Y:S02]  /*3c70*/  LOP3.LUT R45, R71, 0xc, RZ, 0xfc, !PT ;  /* 0x0000000c472d7812 */ /* 0x000fe400078efcff */
[----:B------:R-:W-:Y:S02]  /*3c80*/  FSEL R12, R12, -INF , P3 ;  /* 0xff8000000c0c7808 */ /* 0x000fe40001800000 */
[----:B------:R-:W-:-:S02]  /*3c90*/  FMNMX3 R4, R4, R9, R10, !PT ;  /* 0x0000000904047276 */ /* 0x000fc4000780000a */
[----:B------:R-:W-:Y:S02]  /*3ca0*/  FSEL R13, R13, -INF , P2 ;  /* 0xff8000000d0d7808 */ /* 0x000fe40001000000 */
[C---:B------:R-:W-:Y:S02]  /*3cb0*/  ISETP.GE.AND P2, PT, R68.reuse, R43, PT ;  /* 0x0000002b4400720c */ /* 0x040fe40003f46270 */
[----:B------:R-:W-:Y:S02]  /*3cc0*/  LOP3.LUT R43, R71, 0xe, RZ, 0xfc, !PT ;  /* 0x0000000e472b7812 */ /* 0x000fe400078efcff */
[----:B------:R-:W-:Y:S02]  /*3cd0*/  ISETP.GE.AND P3, PT, R68, R45, PT ;  /* 0x0000002d4400720c */ /* 0x000fe40003f66270 */
[----:B------:R-:W-:Y:S02]  /*3ce0*/  FSEL R14, R14, -INF , P5 ;  /* 0xff8000000e0e7808 */ /* 0x000fe40002800000 */
[----:B------:R-:W-:-:S02]  /*3cf0*/  FMNMX3 R4, R4, R11, R12, !PT ;  /* 0x0000000b04047276 */ /* 0x000fc4000780000c */
[----:B------:R-:W-:Y:S02]  /*3d00*/  ISETP.GE.AND P5, PT, R68, R43, PT ;  /* 0x0000002b4400720c */ /* 0x000fe40003fa6270 */
[----:B------:R-:W-:Y:S02]  /*3d10*/  LOP3.LUT R43, R71, 0xf, RZ, 0xfc, !PT ;  /* 0x0000000f472b7812 */ /* 0x000fe400078efcff */
[----:B------:R-:W-:Y:S02]  /*3d20*/  FSEL R15, R15, -INF , P4 ;  /* 0xff8000000f0f7808 */ /* 0x000fe40002000000 */
[----:B------:R-:W-:Y:S02]  /*3d30*/  FSEL R16, R16, -INF , P3 ;  /* 0xff80000010107808 */ /* 0x000fe40001800000 */
[----:B------:R-:W-:Y:S02]  /*3d40*/  FMNMX3 R4, R4, R13, R14, !PT ;  /* 0x0000000d04047276 */ /* 0x000fe4000780000e */
[----:B------:R-:W-:-:S02]  /*3d50*/  ISETP.GE.AND P4, PT, R68, R43, PT ;  /* 0x0000002b4400720c */ /* 0x000fc40003f86270 */
[----:B------:R-:W-:Y:S02]  /*3d60*/  FSEL R17, R17, -INF , P2 ;  /* 0xff80000011117808 */ /* 0x000fe40001000000 */
[----:B------:R-:W-:Y:S02]  /*3d70*/  FSEL R18, R18, -INF , P5 ;  /* 0xff80000012127808 */ /* 0x000fe40002800000 */
[----:B------:R-:W-:Y:S02]  /*3d80*/  FMNMX3 R4, R4, R15, R16, !PT ;  /* 0x0000000f04047276 */ /* 0x000fe40007800010 */
[----:B------:R-:W-:Y:S02]  /*3d90*/  FSEL R19, R19, -INF , P4 ;  /* 0xff80000013137808 */ /* 0x000fe40002000000 */
[----:B------:R-:W-:-:S04]  /*3da0*/  FMNMX3 R4, R4, R17, R18, !PT ;  /* 0x0000001104047276 */ /* 0x000fc80007800012 */
[----:B------:R-:W-:-:S05]  /*3db0*/  FMNMX R4, R19, R4, !PT ;  /* 0x0000000413047209 */ /* 0x000fca0007800000 */
[----:B------:R-:W0:Y:S02]  /*3dc0*/  SHFL.BFLY PT, R43, R4, 0x10, 0x1f ;  /* 0x0e001f00042b7f89 */ /* 0x000e2400000e0000 */
[----:B0-----:R-:W-:-:S05]  /*3dd0*/  FMNMX3 R160, R4, -INF , R43, !PT ;  /* 0xff80000004a07876 */ /* 0x001fca000780002b */
[--C-:B------:R-:W-:Y:S01]  /*3de0*/  FADD R41, R41, -R160.reuse ;  /* 0x800000a029297221 */ /* 0x100fe20000000000 */
[--C-:B------:R-:W-:Y:S01]  /*3df0*/  FADD R5, R5, -R160.reuse ;  /* 0x800000a005057221 */ /* 0x100fe20000000000 */
[--C-:B------:R-:W-:Y:S01]  /*3e00*/  FADD R6, R6, -R160.reuse ;  /* 0x800000a006067221 */ /* 0x100fe20000000000 */
[--C-:B------:R-:W-:Y:S01]  /*3e10*/  FADD R7, R7, -R160.reuse ;  /* 0x800000a007077221 */ /* 0x100fe20000000000 */
[----:B------:R-:W-:Y:S01]  /*3e20*/  FMUL R41, R41, 1.4426950216293334961 ;  /* 0x3fb8aa3b29297820 */ /* 0x000fe20000400000 */
[----:B------:R-:W-:Y:S01]  /*3e30*/  FMUL R5, R5, 1.4426950216293334961 ;  /* 0x3fb8aa3b05057820 */ /* 0x000fe20000400000 */
[----:B------:R-:W-:Y:S01]  /*3e40*/  FMUL R6, R6, 1.4426950216293334961 ;  /* 0x3fb8aa3b06067820 */ /* 0x000fe20000400000 */
[----:B------:R-:W-:Y:S01]  /*3e50*/  FMUL R7, R7, 1.4426950216293334961 ;  /* 0x3fb8aa3b07077820 */ /* 0x000fe20000400000 */
[--C-:B------:R-:W-:Y:S01]  /*3e60*/  FADD R8, R8, -R160.reuse ;  /* 0x800000a008087221 */ /* 0x100fe20000000000 */
[----:B------:R-:W-:Y:S01]  /*3e70*/  MUFU.EX2 R52, R5 ;  /* 0x0000000500347308 */ /* 0x000fe20000000800 */
[--C-:B------:R-:W-:Y:S01]  /*3e80*/  FADD R9, R9, -R160.reuse ;  /* 0x800000a009097221 */ /* 0x100fe20000000000 */
[--C-:B------:R-:W-:Y:S01]  /*3e90*/  FADD R10, R10, -R160.reuse ;  /* 0x800000a00a0a7221 */ /* 0x100fe20000000000 */
[----:B------:R-:W-:Y:S01]  /*3ea0*/  FMUL R8, R8, 1.4426950216293334961 ;  /* 0x3fb8aa3b08087820 */ /* 0x000fe20000400000 */
[--C-:B------:R-:W-:Y:S01]  /*3eb0*/  FADD R11, R11, -R160.reuse ;  /* 0x800000a00b0b7221 */ /* 0x100fe20000000000 */
[----:B------:R-:W-:Y:S01]  /*3ec0*/  FMUL R9, R9, 1.4426950216293334961 ;  /* 0x3fb8aa3b09097820 */ /* 0x000fe20000400000 */
[----:B------:R-:W-:Y:S01]  /*3ed0*/  FMUL R10, R10, 1.4426950216293334961 ;  /* 0x3fb8aa3b0a0a7820 */ /* 0x000fe20000400000 */
[--C-:B------:R-:W-:Y:S01]  /*3ee0*/  FADD R12, R12, -R160.reuse ;  /* 0x800000a00c0c7221 */ /* 0x100fe20000000000 */
[----:B------:R-:W0:Y:S01]  /*3ef0*/  MUFU.EX2 R41, R41 ;  /* 0x0000002900297308 */ /* 0x000e220000000800 */
[----:B------:R-:W-:Y:S01]  /*3f00*/  FMUL R11, R11, 1.4426950216293334961 ;  /* 0x3fb8aa3b0b0b7820 */ /* 0x000fe20000400000 */
[--C-:B------:R-:W-:Y:S01]  /*3f10*/  FADD R13, R13, -R160.reuse ;  /* 0x800000a00d0d7221 */ /* 0x100fe20000000000 */
[----:B------:R-:W-:Y:S01]  /*3f20*/  FMUL R12, R12, 1.4426950216293334961 ;  /* 0x3fb8aa3b0c0c7820 */ /* 0x000fe20000400000 */
[--C-:B------:R-:W-:Y:S01]  /*3f30*/  FADD R14, R14, -R160.reuse ;  /* 0x800000a00e0e7221 */ /* 0x100fe20000000000 */
[--C-:B------:R-:W-:Y:S01]  /*3f40*/  FADD R15, R15, -R160.reuse ;  /* 0x800000a00f0f7221 */ /* 0x100fe20000000000 */
[----:B------:R-:W-:Y:S01]  /*3f50*/  FMUL R13, R13, 1.4426950216293334961 ;  /* 0x3fb8aa3b0d0d7820 */ /* 0x000fe20000400000 */
[--C-:B------:R-:W-:Y:S01]  /*3f60*/  FADD R16, R16, -R160.reuse ;  /* 0x800000a010107221 */ /* 0x100fe20000000000 */
[----:B------:R-:W3:Y:S01]  /*3f70*/  MUFU.EX2 R6, R6 ;  /* 0x0000000600067308 */ /* 0x000ee20000000800 */
[----:B------:R-:W-:Y:S01]  /*3f80*/  FMUL R14, R14, 1.4426950216293334961 ;  /* 0x3fb8aa3b0e0e7820 */ /* 0x000fe20000400000 */
[----:B------:R-:W-:Y:S01]  /*3f90*/  FMUL R15, R15, 1.4426950216293334961 ;  /* 0x3fb8aa3b0f0f7820 */ /* 0x000fe20000400000 */
[----:B------:R-:W-:Y:S01]  /*3fa0*/  FMUL R16, R16, 1.4426950216293334961 ;  /* 0x3fb8aa3b10107820 */ /* 0x000fe20000400000 */
[--C-:B------:R-:W-:Y:S01]  /*3fb0*/  FADD R17, R17, -R160.reuse ;  /* 0x800000a011117221 */ /* 0x100fe20000000000 */
[--C-:B------:R-:W-:Y:S01]  /*3fc0*/  FADD R18, R18, -R160.reuse ;  /* 0x800000a012127221 */ /* 0x100fe20000000000 */
[----:B------:R-:W-:-:S02]  /*3fd0*/  FADD R19, R19, -R160 ;  /* 0x800000a013137221 */ /* 0x000fc40000000000 */
[----:B------:R-:W4:Y:S01]  /*3fe0*/  MUFU.EX2 R7, R7 ;  /* 0x0000000700077308 */ /* 0x000f220000000800 */
[----:B0-----:R-:W-:Y:S01]  /*3ff0*/  FADD R5, R41, R52 ;  /* 0x0000003429057221 */ /* 0x001fe20000000000 */
[----:B------:R-:W-:Y:S01]  /*4000*/  FMUL R17, R17, 1.4426950216293334961 ;  /* 0x3fb8aa3b11117820 */ /* 0x000fe20000400000 */
[----:B------:R-:W-:Y:S01]  /*4010*/  FMUL R18, R18, 1.4426950216293334961 ;  /* 0x3fb8aa3b12127820 */ /* 0x000fe20000400000 */
[----:B------:R-:W-:-:S04]  /*4020*/  FMUL R19, R19, 1.4426950216293334961 ;  /* 0x3fb8aa3b13137820 */ /* 0x000fc80000400000 */
[----:B------:R-:W0:Y:S01]  /*4030*/  MUFU.EX2 R8, R8 ;  /* 0x0000000800087308 */ /* 0x000e220000000800 */
[----:B---3--:R-:W-:-:S07]  /*4040*/  FADD R4, R6, R5 ;  /* 0x0000000506047221 */ /* 0x008fce0000000000 */
[----:B------:R-:W3:Y:S01]  /*4050*/  MUFU.EX2 R9, R9 ;  /* 0x0000000900097308 */ /* 0x000ee20000000800 */
[----:B----4-:R-:W-:-:S07]  /*4060*/  FADD R5, R7, R4 ;  /* 0x0000000407057221 */ /* 0x010fce0000000000 */
[----:B------:R-:W4:Y:S01]  /*4070*/  MUFU.EX2 R10, R10 ;  /* 0x0000000a000a7308 */ /* 0x000f220000000800 */
[----:B0-----:R-:W-:-:S07]  /*4080*/  FADD R4, R8, R5 ;  /* 0x0000000508047221 */ /* 0x001fce0000000000 */
        /* <DEDUP_REMOVED lines=17> */
[----:B0-----:R-:W-:Y:S01]  /*41a0*/  FADD R5, R17, R4 ;  /* 0x0000000411057221 */ /* 0x001fe20000000000 */
[----:B------:R-:W-:-:S03]  /*41b0*/  F2FP.BF16.F32.PACK_AB R4, R52, R41 ;  /* 0x000000293404723e */ /* 0x000fc600000010ff */
[----:B---3--:R-:W-:Y:S01]  /*41c0*/  FADD R162, R18, R5 ;  /* 0x0000000512a27221 */ /* 0x008fe20000000000 */
[----:B------:R-:W-:Y:S02]  /*41d0*/  F2FP.BF16.F32.PACK_AB R5, R7, R6 ;  /* 0x000000060705723e */ /* 0x000fe400000010ff */
[----:B------:R-:W-:Y:S02]  /*41e0*/  F2FP.BF16.F32.PACK_AB R6, R9, R8 ;  /* 0x000000080906723e */ /* 0x000fe400000010ff */
[----:B------:R-:W-:Y:S02]  /*41f0*/  F2FP.BF16.F32.PACK_AB R7, R11, R10 ;  /* 0x0000000a0b07723e */ /* 0x000fe400000010ff */
[----:B------:R-:W-:Y:S01]  /*4200*/  F2FP.BF16.F32.PACK_AB R8, R13, R12 ;  /* 0x0000000c0d08723e */ /* 0x000fe200000010ff */
[----:B----4-:R-:W-:Y:S01]  /*4210*/  FADD R162, R19, R162 ;  /* 0x000000a213a27221 */ /* 0x010fe20000000000 */
[----:B------:R-:W-:Y:S02]  /*4220*/  F2FP.BF16.F32.PACK_AB R9, R15, R14 ;  /* 0x0000000e0f09723e */ /* 0x000fe400000010ff */
[----:B------:R-:W-:-:S02]  /*4230*/  F2FP.BF16.F32.PACK_AB R10, R17, R16 ;  /* 0x00000010110a723e */ /* 0x000fc400000010ff */
[----:B------:R2:W0:Y:S01]  /*4240*/  SHFL.BFLY PT, R163, R162, 0x10, 0x1f ;  /* 0x0e001f00a2a37f89 */ /* 0x00042200000e0000 */
[----:B------:R-:W-:Y:S01]  /*4250*/  F2FP.BF16.F32.PACK_AB R11, R19, R18 ;  /* 0x00000012130b723e */ /* 0x000fe200000010ff */
[----:B-1----:R-:W-:Y:S06]  /*4260*/  @!P0 BRA `(.L_x_9) ;  /* 0x0000000000088947 */ /* 0x002fec0003800000 */
[----:B------:R1:W-:Y:S01]  /*4270*/  STTM.16dp32bit_t0_t15.x8 tmem[UR66+0x80], R4 ;  /* 0x00008004000079ed */ /* 0x0003e20008980042 */
[----:B------:R1:W-:Y:S02]  /*4280*/  STTM.16dp32bit_t16_t31.x8 tmem[UR66+0x88], R4 ;  /* 0x00008804000079ed */ /* 0x0003e400089a0042 */
.L_x_9:
[----:B-----5:R-:W-:Y:S01]  /*4290*/  STS.U16 [R81+UR63+0x4000], R20 ;  /* 0x0040001451007988 */ /* 0x020fe2000800043f */
[----:B-1----:R-:W-:-:S03]  /*42a0*/  FADD R4, -R160, -INF ;  /* 0xff800000a0047421 */ /* 0x002fc60000000100 */
[----:B------:R-:W-:Y:S01]  /*42b0*/  STS.U16 [R81+UR63+0x4200], R22 ;  /* 0x0042001651007988 */ /* 0x000fe2000800043f */
[----:B------:R-:W-:-:S03]  /*42c0*/  FMUL R164, R4, 1.4426950216293334961 ;  /* 0x3fb8aa3b04a47820 */ /* 0x000fc60000400000 */
[----:B------:R-:W-:Y:S03]  /*42d0*/  STS.U16 [R81+UR63+0x4400], R24 ;  /* 0x0044001851007988 */ /* 0x000fe6000800043f */
[----:B------:R-:W1:Y:S01]  /*42e0*/  MUFU.EX2 R164, R164 ;  /* 0x000000a400a47308 */ /* 0x000e620000000800 */
        /* <DEDUP_REMOVED lines=24> */
[----:B------:R4:W-:Y:S04]  /*4470*/  STS.U16 [R80+UR63+0x5700], R181 ;  /* 0x005700b550007988 */ /* 0x0009e8000800043f */
[----:B------:R4:W-:Y:S04]  /*4480*/  STS.U16 [R80+UR63+0x5900], R189 ;  /* 0x005900bd50007988 */ /* 0x0009e8000800043f */
[----:B------:R4:W-:Y:S04]  /*4490*/  STS.U16 [R80+UR63+0x5b00], R221 ;  /* 0x005b00dd50007988 */ /* 0x0009e8000800043f */
[----:B------:R4:W-:Y:S04]  /*44a0*/  STS.U16 [R80+UR63+0x5d00], R223 ;  /* 0x005d00df50007988 */ /* 0x0009e8000800043f */
[----:B------:R4:W-:Y:S01]  /*44b0*/  STS.U16 [R80+UR63+0x5f00], R225 ;  /* 0x005f00e150007988 */ /* 0x0009e2000800043f */
[----:B------:R-:W2:Y:S02]  /*44c0*/  FENCE.VIEW.ASYNC.T ;  /* 0x00000000000073c6 */ /* 0x000ea40000000200 */
[----:B--2---:R-:W-:Y:S06]  /*44d0*/  BAR.SYNC.DEFER_BLOCKING 0x0 ;  /* 0x0000000000007b1d */ /* 0x004fec0000010000 */
[----:B---3--:R-:W2:Y:S01]  /*44e0*/  LDTM.16dp32bit_t0_t15.x64 R4, tmem[UR66] ;  /* 0x00000042000479ee */ /* 0x008ea20008b00000 */
[----:B------:R-:W3:Y:S01]  /*44f0*/  LDTM.16dp32bit_t16_t31.x64 R4, tmem[UR66+0x40] ;  /* 0x00004042000479ee */ /* 0x000ee20008b20000 */
[----:B------:R-:W-:Y:S01]  /*4500*/  NOP ;  /* 0x0000000000007918 */ /* 0x000fe20000000000 */
[----:B-1--4-:R-:W-:Y:S05]  /*4510*/  @!P0 BRA `(.L_x_10) ;  /* 0x0000000400088947 */ /* 0x012fea0003800000 */
[C---:B--23--:R-:W-:Y:S01]  /*4520*/  FMUL R4, R164.reuse, R4 ;  /* 0x00000004a4047220 */ /* 0x04cfe20000400000 */
[C---:B------:R-:W-:Y:S01]  /*4530*/  FMUL R5, R164.reuse, R5 ;  /* 0x00000005a4057220 */ /* 0x040fe20000400000 */
        /* <DEDUP_REMOVED lines=61> */
[----:B------:R-:W-:-:S04]  /*4910*/  FMUL R67, R164, R67 ;  /* 0x00000043a4437220 */ /* 0x000fc80000400000 */
[----:B------:R1:W-:Y:S01]  /*4920*/  STTM.16dp32bit_t0_t15.x64 tmem[UR66], R4 ;  /* 0x00000004000079ed */ /* 0x0003e20008b00042 */
[----:B------:R1:W-:Y:S02]  /*4930*/  STTM.16dp32bit_t16_t31.x64 tmem[UR66+0x40], R4 ;  /* 0x00004004000079ed */ /* 0x0003e40008b20042 */
.L_x_10:
[----:B---3--:R-:W3:Y:S02]  /*4940*/  FENCE.VIEW.ASYNC.T ;  /* 0x00000000000073c6 */ /* 0x008ee40000000200 */
[----:B---3--:R-:W-:Y:S01]  /*4950*/  BAR.SYNC.DEFER_BLOCKING 0x0 ;  /* 0x0000000000007b1d */ /* 0x008fe20000010000 */
[----:B0-----:R-:W-:Y:S01]  /*4960*/  FADD R163, R162, R163 ;  /* 0x000000a3a2a37221 */ /* 0x001fe20000000000 */
[----:B------:R-:W-:Y:S01]  /*4970*/  UIADD3 UR72, UPT, UPT, UR63, 0xa000, URZ ;  /* 0x0000a0003f487890 */ /* 0x000fe2000fffe0ff */
[----:B------:R-:W-:Y:S01]  /*4980*/  FSEL R189, R160, -INF , P0 ;  /* 0xff800000a0bd7808 */ /* 0x000fe20000000000 */
[----:B------:R-:W-:Y:S01]  /*4990*/  UIADD3 UR68, UPT, UPT, UR64, 0x80, URZ ;  /* 0x0000008040447890 */ /* 0x000fe2000fffe0ff */
[----:B------:R-:W-:-:S05]  /*49a0*/  FADD R163, R164, R163 ;  /* 0x000000a3a4a37221 */ /* 0x000fca0000000000 */
[----:B------:R-:W-:Y:S01]  /*49b0*/  FSEL R160, R163, 1, P0 ;  /* 0x3f800000a3a07808 */ /* 0x000fe20000000000 */
[----:B------:R0:W-:Y:S06]  /*49c0*/  MEMBAR.ALL.CTA ;  /* 0x0000000000007992 */ /* 0x0001ec0000008000 */
[----:B0-----:R-:W0:Y:S02]  /*49d0*/  FENCE.VIEW.ASYNC.S ;  /* 0x00000000000073c6 */ /* 0x001e240000000000 */
[----:B0-----:R-:W-:Y:S06]  /*49e0*/  BAR.SYNC.DEFER_BLOCKING 0x0 ;  /* 0x0000000000007b1d */ /* 0x001fec0000010000 */
[----:B------:R-:W-:Y:S05]  /*49f0*/  @!P1 BRA `(.L_x_11) ;  /* 0x0000000000649947 */ /* 0x000fea0003800000 */
[----:B------:R-:W-:Y:S01]  /*4a00*/  UIADD3 UR4, UPT, UPT, UR63, 0x4000, URZ ;  /* 0x000040003f047890 */ /* 0x000fe2000fffe0ff */
[----:B------:R-:W-:Y:S01]  /*4a10*/  BSSY.RECONVERGENT B0, `(.L_x_12) ;  /* 0x0000016000007945 */ /* 0x000fe20003800200 */
[----:B------:R-:W-:Y:S02]  /*4a20*/  ELECT P0, URZ, PT ;  /* 0x0000000000ff782f */ /* 0x000fe40003800000 */
[----:B------:R-:W-:Y:S01]  /*4a30*/  USHF.R.U32.HI UR4, URZ, 0x4, UR4 ;  /* 0x00000004ff047899 */ /* 0x000fe20008011604 */
[----:B------:R-:W-:Y:S01]  /*4a40*/  UMOV UR12, 0xfffffffe ;  /* 0xfffffffe000c7882 */ /* 0x000fe20000000000 */
[----:B------:R-:W-:Y:S02]  /*4a50*/  UMOV UR13, 0x7fffbfdf ;  /* 0x7fffbfdf000d7882 */ /* 0x000fe40000000000 */
[----:B------:R-:W-:Y:S01]  /*4a60*/  USGXT.U32 UR4, UR4, 0xe ;  /* 0x0000000e0404789a */ /* 0x000fe20008000000 */
[----:B------:R-:W-:Y:S01]  /*4a70*/  UMOV UR5, URZ ;  /* 0x000000ff00057c82 */ /* 0x000fe20008000000 */
[----:B------:R-:W-:-:S02]  /*4a80*/  UIADD3 UR6, UPT, UPT, UR64, 0x88, URZ ;  /* 0x0000008840067890 */ /* 0x000fc4000fffe0ff */
[----:B------:R-:W-:Y:S01]  /*4a90*/  UIADD3.64 UR12, UPT, UPT, UR4, -UR12, URZ ;  /* 0x8000000c040c7297 */ /* 0x000fe2000fffe0ff */
[----:B------:R-:W-:Y:S01]  /*4aa0*/  UMOV UR14, 0x0 ;  /* 0x00000000000e7882 */ /* 0x000fe20000000000 */
[----:B------:R-:W-:Y:S01]  /*4ab0*/  UMOV UR15, 0x4200490 ;  /* 0x04200490000f7882 */ /* 0x000fe20000000000 */
[----:B------:R-:W-:Y:S01]  /*4ac0*/  UMOV UR5, 0x80004020 ;  /* 0x8000402000057882 */ /* 0x000fe20000000000 */
[----:B------:R-:W-:Y:S01]  /*4ad0*/  UMOV UR16, 0x0 ;  /* 0x0000000000107882 */ /* 0x000fe20000000000 */
[----:B------:R-:W-:Y:S01]  /*4ae0*/  UMOV UR17, 0x4200490 ;  /* 0x0420049000117882 */ /* 0x000fe20000000000 */
[----:B------:R0:W-:Y:S03]  /*4af0*/  UTCHMMA tmem[UR68], gdesc[UR4], tmem[UR64], tmem[UR14], idesc[UR15], UPT ;  /* 0x00ff0e04440079ea */ /* 0x0001e6000b800040 */
[----:B------:R0:W-:Y:S01]  /*4b00*/  UTCHMMA tmem[UR6], gdesc[UR12], tmem[UR64], tmem[UR16], idesc[UR17], UPT ;  /* 0x00ff100c060079ea */ /* 0x0001e2000b800040 */
[----:B------:R-:W-:Y:S05]  /*4b10*/  @!P0 BRA `(.L_x_13) ;  /* 0x0000000000148947 */ /* 0x000fea0003800000 */
[----:B0-----:R-:W-:Y:S01]  /*4b20*/  UMOV UR4, UR72 ;  /* 0x0000004800047c82 */ /* 0x001fe20008000000 */
[----:B------:R-:W-:Y:S02]  /*4b30*/  UMOV UR5, URZ ;  /* 0x000000ff00057c82 */ /* 0x000fe40008000000 */
[----:B------:R-:W-:Y:S02]  /*4b40*/  UMOV UR4, UR4 ;  /* 0x0000000400047c82 */ /* 0x000fe40008000000 */
[----:B------:R3:W-:Y:S01]  /*4b50*/  UTCBAR [UR4], URZ ;  /* 0x000000ff040073e9 */ /* 0x0007e200080000ff */
[----:B------:R-:W-:Y:S02]  /*4b60*/  NOP ;  /* 0x0000000000007918 */ /* 0x000fe40000000000 */
.L_x_13:
[----:B0--3--:R-:W-:Y:S05]  /*4b70*/  BSYNC.RECONVERGENT B0 ;  /* 0x0000000000007941 */ /* 0x009fea0003800200 */
.L_x_12:
[----:B------:R-:W-:Y:S05]  /*4b80*/  BRA `(.L_x_14) ;  /* 0x0000000000087947 */ /* 0x000fea0003800000 */
.L_x_11:
[----:B------:R-:W-:-:S09]  /*4b90*/  UISETP.GE.AND UP0, UPT, UR62, URZ, UPT ;  /* 0x000000ff3e00728c */ /* 0x000fd2000bf06270 */
[----:B------:R-:W-:Y:S05]  /*4ba0*/  BRA.U !UP0, `(.L_x_15) ;  /* 0x0000002508447547 */ /* 0x000fea000b800000 */
.L_x_14:
[----:B------:R-:W0:Y:S01]  /*4bb0*/  LDCU UR74, c[0x0][0x3d4] ;  /* 0x00007a80ff4a77ac */ /* 0x000e220008000800 */
[----:B------:R-:W-:Y:S02]  /*4bc0*/  IMAD.SHL.U32 R161, R161, 0x20, RZ ;  /* 0x00000020a1a17824 */ /* 0x000fe400078e00ff */
[----:B-12---:R-:W-:Y:S01]  /*4bd0*/  IMAD.MOV.U32 R20, RZ, RZ, RZ ;  /* 0x000000ffff147224 */ /* 0x006fe200078e00ff */
[----:B------:R-:W-:Y:S01]  /*4be0*/  USHF.R.U32.HI UR42, URZ, 0x4, UR63 ;  /* 0x00000004ff2a7899 */ /* 0x000fe2000801163f */
[----:B------:R-:W-:Y:S01]  /*4bf0*/  IMAD.MOV.U32 R163, RZ, RZ, R161 ;  /* 0x000000ffffa37224 */ /* 0x000fe200078e00a1 */
[----:B------:R-:W-:Y:S02]  /*4c00*/  USHF.R.U32.HI UR44, URZ, 0x4, UR7 ;  /* 0x00000004ff2c7899 */ /* 0x000fe40008011607 */
[----:B------:R-:W-:Y:S02]  /*4c10*/  USGXT.U32 UR42, UR42, 0xe ;  /* 0x0000000e2a2a789a */ /* 0x000fe40008000000 */
[----:B------:R-:W-:-:S02]  /*4c20*/  USGXT.U32 UR44, UR44, 0xe ;  /* 0x0000000e2c2c789a */ /* 0x000fc40008000000 */
[----:B------:R-:W-:Y:S02]  /*4c30*/  UIADD3 UR12, UP3, UPT, UR42, 0x80, URZ ;  /* 0x000000802a0c7890 */ /* 0x000fe4000ff7e0ff */
[----:B------:R-:W-:Y:S01]  /*4c40*/  UIADD3 UR4, UPT, UPT, UR63, 0x8000, URZ ;  /* 0x000080003f047890 */ /* 0x000fe2000fffe0ff */
[----:B------:R-:W-:Y:S01]  /*4c50*/  UMOV UR6, URZ ;  /* 0x000000ff00067c82 */ /* 0x000fe20008000000 */
[----:B------:R-:W-:Y:S02]  /*4c60*/  UIADD3 UR14, UP0, UPT, UR44, 0x2, URZ ;  /* 0x000000022c0e7890 */ /* 0x000fe4000ff1e0ff */
[----:B0-----:R-:W-:Y:S02]  /*4c70*/  USHF.L.U32 UR74, UR74, 0x5, URZ ;  /* 0x000000054a4a7899 */ /* 0x001fe400080006ff */
[----:B------:R-:W-:Y:S02]  /*4c80*/  UIADD3.X UR13, UPT, UPT, UR6, 0x40004040, URZ, UP3, !UPT ;  /* 0x40004040060d7890 */ /* 0x000fe40009ffe4ff */
[----:B------:R-:W-:-:S02]  /*4c90*/  UIADD3 UR16, UP6, UPT, UR12, 0x80, URZ ;  /* 0x000000800c107890 */ /* 0x000fc4000ffde0ff */
[----:B------:R-:W-:Y:S01]  /*4ca0*/  USHF.R.U32.HI UR4, URZ, 0x4, UR4 ;  /* 0x00000004ff047899 */ /* 0x000fe20008011604 */
[----:B------:R-:W-:Y:S01]  /*4cb0*/  IMAD.U32 R165, RZ, RZ, UR74 ;  /* 0x0000004affa57e24 */ /* 0x000fe2000f8e00ff */
[----:B------:R-:W-:Y:S01]  /*4cc0*/  UMOV UR5, URZ ;  /* 0x000000ff00057c82 */ /* 0x000fe20008000000 */
[----:B------:R-:W-:Y:S02]  /*4cd0*/  UIADD3 UR22, UP3, UPT, UR12, 0x200, URZ ;  /* 0x000002000c167890 */ /* 0x000fe4000ff7e0ff */
[----:B------:R-:W-:Y:S02]  /*4ce0*/  UIADD3.X UR15, UPT, UPT, UR5, 0x40004040, URZ, UP0, !UPT ;  /* 0x40004040050f7890 */ /* 0x000fe400087fe4ff */
[----:B------:R-:W-:Y:S02]  /*4cf0*/  UIADD3.X UR17, UPT, UPT, UR13, URZ, URZ, UP6, !UPT ;  /* 0x000000ff0d117290 */ /* 0x000fe4000b7fe4ff */
[----:B------:R-:W-:Y:S02]  /*4d00*/  USGXT.U32 UR4, UR4, 0xe ;  /* 0x0000000e0404789a */ /* 0x000fe40008000000 */
[----:B------:R-:W-:-:S02]  /*4d10*/  UIADD3 UR18, UP5, UPT, UR12, 0x100, URZ ;  /* 0x000001000c127890 */ /* 0x000fc4000ffbe0ff */
[----:B------:R-:W-:Y:S02]  /*4d20*/  UIADD3 UR20, UP4, UPT, UR12, 0x180, URZ ;  /* 0x000001800c147890 */ /* 0x000fe4000ff9e0ff */
[----:B------:R-:W-:Y:S02]  /*4d30*/  UIADD3 UR24, UP0, UPT, UR12, 0x280, URZ ;  /* 0x000002800c187890 */ /* 0x000fe4000ff1e0ff */
[----:B------:R-:W-:Y:S01]  /*4d40*/  UIADD3 UR26, UP6, UPT, UR12, 0x300, URZ ;  /* 0x000003000c1a7890 */ /* 0x000fe2000ffde0ff */
[----:B------:R-:W-:Y:S01]  /*4d50*/  UMOV UR28, 0xfffffffe ;  /* 0xfffffffe001c7882 */ /* 0x000fe20000000000 */
[----:B------:R-:W-:Y:S01]  /*4d60*/  UMOV UR29, 0x7fffbfdf ;  /* 0x7fffbfdf001d7882 */ /* 0x000fe20000000000 */
[----:B------:R-:W-:Y:S02]  /*4d70*/  UIADD3.X UR23, UPT, UPT, UR13, URZ, URZ, UP3, !UPT ;  /* 0x000000ff0d177290 */ /* 0x000fe40009ffe4ff */
[----:B------:R-:W-:Y:S01]  /*4d80*/  UISETP.NE.U32.AND UP3, UPT, UR8, URZ, UPT ;  /* 0x000000ff0800728c */ /* 0x000fe2000bf65070 */
[----:B------:R-:W-:Y:S01]  /*4d90*/  UMOV UR69, 0x1 ;  /* 0x0000000100457882 */ /* 0x000fe20000000000 */
[----:B------:R-:W-:Y:S01]  /*4da0*/  UMOV UR70, 0xffffffe0 ;  /* 0xffffffe000467882 */ /* 0x000fe20000000000 */
[----:B------:R-:W-:Y:S01]  /*4db0*/  UMOV UR71, 0xffffffff ;  /* 0xffffffff00477882 */ /* 0x000fe20000000000 */
[----:B------:R-:W0:Y:S01]  /*4dc0*/  LDCU UR73, c[0x0][0x3a8] ;  /* 0x00007500ff4977ac */ /* 0x000e220008000800 */
[----:B------:R-:W-:-:S02]  /*4dd0*/  UIADD3.64 UR28, UPT, UPT, UR4, -UR28, URZ ;  /* 0x8000001c041c7297 */ /* 0x000fc4000fffe0ff */
[----:B------:R-:W-:Y:S02]  /*4de0*/  UIADD3.X UR19, UPT, UPT, UR13, URZ, URZ, UP5, !UPT ;  /* 0x000000ff0d137290 */ /* 0x000fe4000affe4ff */
[----:B------:R-:W-:Y:S02]  /*4df0*/  UIADD3.X UR21, UPT, UPT, UR13, URZ, URZ, UP4, !UPT ;  /* 0x000000ff0d157290 */ /* 0x000fe4000a7fe4ff */
[----:B------:R-:W-:Y:S02]  /*4e00*/  UIADD3.X UR25, UPT, UPT, UR13, URZ, URZ, UP0, !UPT ;  /* 0x000000ff0d197290 */ /* 0x000fe400087fe4ff */
[----:B------:R-:W-:Y:S02]  /*4e10*/  UIADD3.X UR27, UPT, UPT, UR13, URZ, URZ, UP6, !UPT ;  /* 0x000000ff0d1b7290 */ /* 0x000fe4000b7fe4ff */
[----:B------:R-:W-:Y:S02]  /*4e20*/  UIADD3.64 UR30, UPT, UPT, UR14, 0x2, URZ ;  /* 0x000000020e1e7897 */ /* 0x000fe4000fffe0ff */
[----:B------:R-:W-:-:S02]  /*4e30*/  UIADD3.64 UR32, UPT, UPT, UR14, 0x4, URZ ;  /* 0x000000040e207897 */ /* 0x000fc4000fffe0ff */
[----:B------:R-:W-:Y:S02]  /*4e40*/  UIADD3.64 UR34, UPT, UPT, UR14, 0xfe, URZ ;  /* 0x000000fe0e227897 */ /* 0x000fe4000fffe0ff */
[----:B------:R-:W-:Y:S02]  /*4e50*/  UIADD3.64 UR36, UPT, UPT, UR14, 0x100, URZ ;  /* 0x000001000e247897 */ /* 0x000fe4000fffe0ff */
[----:B------:R-:W-:Y:S02]  /*4e60*/  UIADD3.64 UR38, UPT, UPT, UR14, 0x102, URZ ;  /* 0x000001020e267897 */ /* 0x000fe4000fffe0ff */
[----:B------:R-:W-:Y:S01]  /*4e70*/  UIADD3.64 UR40, UPT, UPT, UR14, 0x104, URZ ;  /* 0x000001040e287897 */ /* 0x000fe2000fffe0ff */
[----:B0-----:R-:W-:-:S11]  /*4e80*/  UMOV UR8, URZ ;  /* 0x000000ff00087c82 */ /* 0x001fd60008000000 */
.L_x_20:
[----:B------:R-:W-:-:S04]  /*4e90*/  IMAD.WIDE R12, R163, 0x2, R82 ;  /* 0x00000002a30c7825 */ /* 0x000fc800078e0252 */
[C---:B------:R-:W-:Y:S01]  /*4ea0*/  IMAD.WIDE R8, R163.reuse, 0x2, R84 ;  /* 0x00000002a3087825 */ /* 0x040fe200078e0254 */
[----:B------:R-:W2:Y:S03]  /*4eb0*/  LDG.E.U16 R38, desc[UR10][R12.64] ;  /* 0x0000000a0c267981 */ /* 0x000ea6000c1e1500 */
[C---:B------:R-:W-:Y:S01]  /*4ec0*/  IMAD.WIDE R18, R163.reuse, 0x2, R182 ;  /* 0x00000002a3127825 */ /* 0x040fe200078e02b6 */
[----:B------:R-:W3:Y:S03]  /*4ed0*/  LDG.E.U16 R32, desc[UR10][R8.64] ;  /* 0x0000000a08207981 */ /* 0x000ee6000c1e1500 */
[C---:B------:R-:W-:Y:S01]  /*4ee0*/  IMAD.WIDE R4, R163.reuse, 0x2, R90 ;  /* 0x00000002a3047825 */ /* 0x040fe200078e025a */
[----:B------:R-:W4:Y:S03]  /*4ef0*/  LDG.E.U16 R44, desc[UR10][R18.64] ;  /* 0x0000000a122c7981 */ /* 0x000f26000c1e1500 */
[C---:B------:R-:W-:Y:S01]  /*4f00*/  IMAD.WIDE R10, R163.reuse, 0x2, R210 ;  /* 0x00000002a30a7825 */ /* 0x040fe200078e02d2 */
[----:B------:R0:W5:Y:S03]  /*4f10*/  LDG.E.U16 R21, desc[UR10][R4.64] ;  /* 0x0000000a04157981 */ /* 0x000166000c1e1500 */
[C---:B------:R-:W-:Y:S01]  /*4f20*/  IMAD.WIDE R22, R163.reuse, 0x2, R178 ;  /* 0x00000002a3167825 */ /* 0x040fe200078e02b2 */
[----:B------:R1:W5:Y:S03]  /*4f30*/  LDG.E.U16 R31, desc[UR10][R10.64] ;  /* 0x0000000a0a1f7981 */ /* 0x000366000c1e1500 */
[----:B------:R-:W-:Y:S01]  /*4f40*/  IMAD.WIDE R14, R163, 0x2, R92 ;  /* 0x00000002a30e7825 */ /* 0x000fe200078e025c */
[----:B------:R1:W5:Y:S01]  /*4f50*/  LDG.E.U16 R43, desc[UR10][R22.64] ;  /* 0x0000000a162b7981 */ /* 0x000362000c1e1500 */
[----:B0-----:R-:W-:-:S02]  /*4f60*/  MOV R4, R94 ;  /* 0x0000005e00047202 */ /* 0x001fc40000000f00 */
[C---:B------:R-:W-:Y:S01]  /*4f70*/  IMAD.WIDE R12, R163.reuse, 0x2, R208 ;  /* 0x00000002a30c7825 */ /* 0x040fe200078e02d0 */
[----:B------:R0:W5:Y:S03]  /*4f80*/  LDG.E.U16 R37, desc[UR10][R14.64] ;  /* 0x0000000a0e257981 */ /* 0x000166000c1e1500 */
[C---:B------:R-:W-:Y:S01]  /*4f90*/  IMAD.WIDE R16, R163.reuse, 0x2, R196 ;  /* 0x00000002a3107825 */ /* 0x040fe200078e02c4 */
[----:B------:R0:W5:Y:S03]  /*4fa0*/  LDG.E.U16 R34, desc[UR10][R12.64] ;  /* 0x0000000a0c227981 */ /* 0x000166000c1e1500 */
[C---:B------:R-:W-:Y:S01]  /*4fb0*/  IMAD.WIDE R6, R163.reuse, 0x2, R88 ;  /* 0x00000002a3067825 */ /* 0x040fe200078e0258 */
[----:B------:R0:W5:Y:S03]  /*4fc0*/  LDG.E.U16 R40, desc[UR10][R16.64] ;  /* 0x0000000a10287981 */ /* 0x000166000c1e1500 */
[C---:B------:R-:W-:Y:S01]  /*4fd0*/  IMAD.WIDE R18, R163.reuse, 0x2, R176 ;  /* 0x00000002a3127825 */ /* 0x040fe200078e02b0 */
[----:B------:R0:W5:Y:S03]  /*4fe0*/  LDG.E.U16 R28, desc[UR10][R6.64] ;  /* 0x0000000a061c7981 */ /* 0x000166000c1e1500 */
[C---:B------:R-:W-:Y:S01]  /*4ff0*/  IMAD.WIDE R8, R163.reuse, 0x2, R218 ;  /* 0x00000002a3087825 */ /* 0x040fe200078e02da */
[----:B------:R-:W5:Y:S03]  /*5000*/  LDG.E.U16 R46, desc[UR10][R18.64] ;  /* 0x0000000a122e7981 */ /* 0x000f66000c1e1500 */
[C---:B-1----:R-:W-:Y:S01]  /*5010*/  IMAD.WIDE R10, R163.reuse, 0x2, R206 ;  /* 0x00000002a30a7825 */ /* 0x042fe200078e02ce */
[----:B------:R1:W5:Y:S03]  /*5020*/  LDG.E.U16 R27, desc[UR10][R8.64] ;  /* 0x0000000a081b7981 */ /* 0x000366000c1e1500 */
[----:B------:R-:W-:Y:S01]  /*5030*/  IMAD.MOV.U32 R5, RZ, RZ, R95 ;  /* 0x000000ffff057224 */ /* 0x000fe200078e005f */
[----:B------:R1:W5:Y:S01]  /*5040*/  LDG.E.U16 R33, desc[UR10][R10.64] ;  /* 0x0000000a0a217981 */ /* 0x000362000c1e1500 */
[----:B------:R-:W-:-:S04]  /*5050*/  IMAD.WIDE R22, R163, 0x2, R174 ;  /* 0x00000002a3167825 */ /* 0x000fc800078e02ae */
[C---:B------:R-:W-:Y:S01]  /*5060*/  IMAD.WIDE R4, R163.reuse, 0x2, R4 ;  /* 0x00000002a3047825 */ /* 0x040fe200078e0204 */
[----:B------:R1:W5:Y:S03]  /*5070*/  LDG.E.U16 R45, desc[UR10][R22.64] ;  /* 0x0000000a162d7981 */ /* 0x000366000c1e1500 */
[C---:B0-----:R-:W-:Y:S01]  /*5080*/  IMAD.WIDE R14, R163.reuse, 0x2, R194 ;  /* 0x00000002a30e7825 */ /* 0x041fe200078e02c2 */
[----:B------:R0:W5:Y:S03]  /*5090*/  LDG.E.U16 R26, desc[UR10][R4.64] ;  /* 0x0000000a041a7981 */ /* 0x000166000c1e1500 */
[C---:B------:R-:W-:Y:S01]  /*50a0*/  IMAD.WIDE R12, R163.reuse, 0x2, R204 ;  /* 0x00000002a30c7825 */ /* 0x040fe200078e02cc */
[----:B------:R-:W5:Y:S03]  /*50b0*/  LDG.E.U16 R39, desc[UR10][R14.64] ;  /* 0x0000000a0e277981 */ /* 0x000f66000c1e1500 */
[C---:B------:R-:W-:Y:S01]  /*50c0*/  IMAD.WIDE R16, R163.reuse, 0x2, R192 ;  /* 0x00000002a3107825 */ /* 0x040fe200078e02c0 */
[----:B------:R0:W5:Y:S03]  /*50d0*/  LDG.E.U16 R36, desc[UR10][R12.64] ;  /* 0x0000000a0c247981 */ /* 0x000166000c1e1500 */
[C---:B------:R-:W-:Y:S01]  /*50e0*/  IMAD.WIDE R6, R163.reuse, 0x2, R86 ;  /* 0x00000002a3067825 */ /* 0x040fe200078e0256 */
[----:B------:R0:W5:Y:S03]  /*50f0*/  LDG.E.U16 R42, desc[UR10][R16.64] ;  /* 0x0000000a102a7981 */ /* 0x000166000c1e1500 */
[C---:B-1----:R-:W-:Y:S01]  /*5100*/  IMAD.WIDE R8, R163.reuse, 0x2, R216 ;  /* 0x00000002a3087825 */ /* 0x042fe200078e02d8 */
[----:B------:R1:W5:Y:S03]  /*5110*/  LDG.E.U16 R30, desc[UR10][R6.64] ;  /* 0x0000000a061e7981 */ /* 0x000366000c1e1500 */
[C---:B------:R-:W-:Y:S01]  /*5120*/  IMAD.WIDE R10, R163.reuse, 0x2, R202 ;  /* 0x00000002a30a7825 */ /* 0x040fe200078e02ca */
[----:B------:R0:W5:Y:S03]  /*5130*/  LDG.E.U16 R29, desc[UR10][R8.64] ;  /* 0x0000000a081d7981 */ /* 0x000166000c1e1500 */
[C---:B------:R-:W-:Y:S01]  /*5140*/  IMAD.WIDE R18, R163.reuse, 0x2, R190 ;  /* 0x00000002a3127825 */ /* 0x040fe200078e02be */
[----:B------:R0:W5:Y:S03]  /*5150*/  LDG.E.U16 R35, desc[UR10][R10.64] ;  /* 0x0000000a0a237981 */ /* 0x000166000c1e1500 */
[C---:B------:R-:W-:Y:S01]  /*5160*/  IMAD.WIDE R24, R163.reuse, 0x2, R172 ;  /* 0x00000002a3187825 */ /* 0x040fe200078e02ac */
[----:B------:R1:W5:Y:S03]  /*5170*/  LDG.E.U16 R41, desc[UR10][R18.64] ;  /* 0x0000000a12297981 */ /* 0x000366000c1e1500 */
[----:B------:R-:W-:-:S02]  /*5180*/  IMAD.WIDE R22, R163, 0x2, R170 ;  /* 0x00000002a3167825 */ /* 0x000fc400078e02aa */
[----:B------:R-:W5:Y:S02]  /*5190*/  LDG.E.U16 R24, desc[UR10][R24.64] ;  /* 0x0000000a18187981 */ /* 0x000f64000c1e1500 */
[C---:B0-----:R-:W-:Y:S02]  /*51a0*/  IMAD.WIDE R4, R163.reuse, 0x2, R214 ;  /* 0x00000002a3047825 */ /* 0x041fe400078e02d6 */
[----:B------:R-:W5:Y:S02]  /*51b0*/  LDG.E.U16 R23, desc[UR10][R22.64] ;  /* 0x0000000a16177981 */ /* 0x000f64000c1e1500 */
[C---:B------:R-:W-:Y:S02]  /*51c0*/  IMAD.WIDE R12, R163.reuse, 0x2, R200 ;  /* 0x00000002a30c7825 */ /* 0x040fe400078e02c8 */
[----:B------:R-:W5:Y:S02]  /*51d0*/  LDG.E.U16 R4, desc[UR10][R4.64] ;  /* 0x0000000a04047981 */ /* 0x000f64000c1e1500 */
[----:B------:R-:W-:-:S02]  /*51e0*/  IMAD.WIDE R14, R163, 0x2, R186 ;  /* 0x00000002a30e7825 */ /* 0x000fc400078e02ba */
[----:B------:R-:W5:Y:S02]  /*51f0*/  LDG.E.U16 R12, desc[UR10][R12.64] ;  /* 0x0000000a0c0c7981 */ /* 0x000f64000c1e1500 */
[C---:B------:R-:W-:Y:S02]  /*5200*/  IMAD.WIDE R16, R163.reuse, 0x2, R168 ;  /* 0x00000002a3107825 */ /* 0x040fe400078e02a8 */
[----:B------:R-:W5:Y:S02]  /*5210*/  LDG.E.U16 R14, desc[UR10][R14.64] ;  /* 0x0000000a0e0e7981 */ /* 0x000f64000c1e1500 */
[C---:B-1----:R-:W-:Y:S02]  /*5220*/  IMAD.WIDE R6, R163.reuse, 0x2, R212 ;  /* 0x00000002a3067825 */ /* 0x042fe400078e02d4 */
[----:B------:R-:W5:Y:S02]  /*5230*/  LDG.E.U16 R16, desc[UR10][R16.64] ;  /* 0x0000000a10107981 */ /* 0x000f64000c1e1500 */
[----:B------:R-:W-:-:S02]  /*5240*/  IMAD.WIDE R8, R163, 0x2, R198 ;  /* 0x00000002a3087825 */ /* 0x000fc400078e02c6 */
[----:B------:R-:W5:Y:S02]  /*5250*/  LDG.E.U16 R7, desc[UR10][R6.64] ;  /* 0x0000000a06077981 */ /* 0x000f64000c1e1500 */
[C---:B------:R-:W-:Y:S02]  /*5260*/  IMAD.WIDE R10, R163.reuse, 0x2, R184 ;  /* 0x00000002a30a7825 */ /* 0x040fe400078e02b8 */
[----:B------:R-:W5:Y:S02]  /*5270*/  LDG.E.U16 R9, desc[UR10][R8.64] ;  /* 0x0000000a08097981 */ /* 0x000f64000c1e1500 */
[----:B------:R-:W-:Y:S02]  /*5280*/  IMAD.WIDE R18, R163, 0x2, R166 ;  /* 0x00000002a3127825 */ /* 0x000fe400078e02a6 */
[----:B------:R-:W5:Y:S04]  /*5290*/  LDG.E.U16 R11, desc[UR10][R10.64] ;  /* 0x0000000a0a0b7981 */ /* 0x000f68000c1e1500 */
[----:B------:R-:W5:Y:S01]  /*52a0*/  LDG.E.U16 R19, desc[UR10][R18.64] ;  /* 0x0000000a12137981 */ /* 0x000f62000c1e1500 */
[----:B------:R-:W-:-:S02]  /*52b0*/  UMOV UR6, 0x1 ;  /* 0x0000000100067882 */ /* 0x000fc40000000000 */
[----:B------:R-:W-:-:S04]  /*52c0*/  @!UP2 UIADD3 UR6, UPT, UPT, -UR6, 0x100000, URZ ;  /* 0x001000000606a890 */ /* 0x000fc8000fffe1ff */
[----:B------:R-:W-:Y:S02]  /*52d0*/  @!UP2 USHF.L.U32 UR7, UR6, 0xb, URZ ;  /* 0x0000000b0607a899 */ /* 0x000fe400080006ff */
[----:B------:R-:W-:Y:S01]  /*52e0*/  @!UP2 USHF.L.U32 UR6, UR6, 0x1, URZ ;  /* 0x000000010606a899 */ /* 0x000fe200080006ff */
[----:B------:R-:W-:Y:S01]  /*52f0*/  VOTEU.ALL UP0, P6 ;  /* 0x0000000000ff7886 */ /* 0x000fe20003000000 */
[----:B--2---:R0:W-:Y:S04]  /*5300*/  STS.U16 [R79+UR63+0x6800], R38 ;  /* 0x006800264f007988 */ /* 0x0041e8000800043f */
[----:B---3--:R0:W-:Y:S04]  /*5310*/  STS.U16 [R79+UR63+0x6400], R32 ;  /* 0x006400204f007988 */ /* 0x0081e8000800043f */
[----:B----4-:R0:W-:Y:S04]  /*5320*/  STS.U16 [R79+UR63+0x6c00], R44 ;  /* 0x006c002c4f007988 */ /* 0x0101e8000800043f */
[----:B-----5:R0:W-:Y:S04]  /*5330*/  STS.U16 [R79+UR63+0x6000], R26 ;  /* 0x0060001a4f007988 */ /* 0x0201e8000800043f */
[----:B------:R0:W-:Y:S04]  /*5340*/  STS.U16 [R78+UR63+0x6080], R21 ;  /* 0x006080154e007988 */ /* 0x0001e8000800043f */
        /* <DEDUP_REMOVED lines=26> */
[----:B------:R0:W-:Y:S01]  /*54f0*/  STS.U16 [R72+UR63+0x6f80], R19 ;  /* 0x006f801348007988 */ /* 0x0001e2000800043f */
[----:B------:R1:W-:Y:S06]  /*5500*/  MEMBAR.ALL.CTA ;  /* 0x0000000000007992 */ /* 0x0003ec0000008000 */
[----:B-1----:R-:W-:Y:S04]  /*5510*/  FENCE.VIEW.ASYNC.S ;  /* 0x00000000000073c6 */ /* 0x002fe80000000000 */
[----:B------:R-:W1:Y:S02]  /*5520*/  FENCE.VIEW.ASYNC.S ;  /* 0x00000000000073c6 */ /* 0x000e640000000000 */
[----:B-1----:R0:W1:Y:S02]  /*5530*/  @!UP0 SYNCS.EXCH.64 URZ, [UR63+0xa010], UR6 ;  /* 0x00a010063fff85b2 */ /* 0x0020640008000100 */
[----:B-1----:R-:W-:Y:S06]  /*5540*/  BAR.SYNC.DEFER_BLOCKING 0x0 ;  /* 0x0000000000007b1d */ /* 0x002fec0000010000 */
[----:B0-----:R-:W-:Y:S05]  /*5550*/  BRA.U UP3, `(.L_x_16) ;  /* 0x00000001037c7547 */ /* 0x001fea000b800000 */
[----:B------:R-:W-:Y:S01]  /*5560*/  UMOV UR43, 0x40004040 ;  /* 0x40004040002b7882 */ /* 0x000fe20000000000 */
[----:B------:R-:W-:Y:S01]  /*5570*/  UMOV UR45, 0x40004040 ;  /* 0x40004040002d7882 */ /* 0x000fe20000000000 */
[----:B------:R-:W-:Y:S01]  /*5580*/  UMOV UR46, 0x0 ;  /* 0x00000000002e7882 */ /* 0x000fe20000000000 */
[----:B------:R-:W-:Y:S01]  /*5590*/  UMOV UR47, 0x4088490 ;  /* 0x04088490002f7882 */ /* 0x000fe20000000000 */
[----:B------:R-:W-:Y:S01]  /*55a0*/  UIADD3 UR6, UPT, UPT, UR63, 0xa010, URZ ;  /* 0x0000a0103f067890 */ /* 0x000fe2000fffe0ff */
[----:B------:R0:W-:Y:S01]  /*55b0*/  UTCHMMA gdesc[UR42], gdesc[UR44], tmem[UR67], tmem[UR46], idesc[UR47], !UPT ;  /* 0x00ff2e2c2a0075ea */ /* 0x0001e2000f800043 */
[----:B------:R-:W-:Y:S01]  /*55c0*/  UMOV UR48, 0x0 ;  /* 0x0000000000307882 */ /* 0x000fe20000000000 */
[----:B------:R-:W-:Y:S01]  /*55d0*/  UMOV UR49, 0x4088490 ;  /* 0x0408849000317882 */ /* 0x000fe20000000000 */
[----:B------:R-:W-:Y:S01]  /*55e0*/  UMOV UR50, 0x0 ;  /* 0x0000000000327882 */ /* 0x000fe20000000000 */
[----:B------:R-:W-:Y:S01]  /*55f0*/  UMOV UR51, 0x4088490 ;  /* 0x0408849000337882 */ /* 0x000fe20000000000 */
        /* <DEDUP_REMOVED lines=11> */
[----:B------:R-:W-:Y:S01]  /*56b0*/  UMOV UR7, URZ ;  /* 0x000000ff00077c82 */ /* 0x000fe20008000000 */
[----:B------:R0:W-:Y:S01]  /*56c0*/  UTCHMMA gdesc[UR20], gdesc[UR34], tmem[UR67], tmem[UR54], idesc[UR55], UPT ;  /* 0x00ff3622140075ea */ /* 0x0001e2000b800043 */
[----:B------:R-:W-:Y:S01]  /*56d0*/  UMOV UR60, 0x0 ;  /* 0x00000000003c7882 */ /* 0x000fe20000000000 */
[----:B------:R-:W-:Y:S01]  /*56e0*/  UMOV UR61, 0x4088490 ;  /* 0x04088490003d7882 */ /* 0x000fe20000000000 */
[----:B------:R0:W-:Y:S01]  /*56f0*/  UTCHMMA gdesc[UR22], gdesc[UR36], tmem[UR67], tmem[UR56], idesc[UR57], UPT ;  /* 0x00ff3824160075ea */ /* 0x0001e2000b800043 */
[----:B------:R-:W-:Y:S01]  /*5700*/  UMOV UR6, UR6 ;  /* 0x0000000600067c82 */ /* 0x000fe20008000000 */
[----:B------:R0:W-:Y:S01]  /*5710*/  UTCHMMA gdesc[UR24], gdesc[UR38], tmem[UR67], tmem[UR58], idesc[UR59], UPT ;  /* 0x00ff3a26180075ea */ /* 0x0001e2000b800043 */
[----:B------:R0:W-:Y:S01]  /*5720*/  UTCHMMA gdesc[UR26], gdesc[UR40], tmem[UR67], tmem[UR60], idesc[UR61], UPT ;  /* 0x00ff3c281a0075ea */ /* 0x0001e2000b800043 */
[----:B------:R0:W-:Y:S01]  /*5730*/  UTCBAR [UR6], URZ ;  /* 0x000000ff060073e9 */ /* 0x0001e200080000ff */
[----:B------:R-:W-:Y:S01]  /*5740*/  NOP ;  /* 0x0000000000007918 */ /* 0x000fe20000000000 */
.L_x_16:
[----:B------:R-:W1:Y:S01]  /*5750*/  SYNCS.PHASECHK.TRANS64.TRYWAIT P0, [UR63+0xa010], RZ ;  /* 0x00a010ffff0075a7 */ /* 0x000e62000800113f */
[----:B------:R-:W-:Y:S01]  /*5760*/  IADD3 R21, P1, PT, R71, UR70, RZ ;  /* 0x0000004647157c10 */ /* 0x000fe2000ff3e0ff */
[----:B-1----:R-:W-:-:S12]  /*5770*/  @!P0 BRA `(.L_x_17) ;  /* 0x0000004000b88947 */ /* 0x002fd80003800000 */
.L_x_25:
[----:B------:R-:W-:Y:S01]  /*5780*/  BAR.SYNC.DEFER_BLOCKING 0x0 ;  /* 0x0000000000007b1d */ /* 0x000fe20000010000 */
[C---:B------:R-:W-:Y:S01]  /*5790*/  IADD3 R25, P2, PT, R21.reuse, 0x42, RZ ;  /* 0x0000004215197810 */ /* 0x040fe20007f5e0ff */
[----:B------:R-:W-:Y:S01]  /*57a0*/  IMAD.X R22, RZ, RZ, UR71, P1 ;  /* 0x00000047ff167e24 */ /* 0x000fe200088e06ff */
[C---:B------:R-:W-:Y:S01]  /*57b0*/  IADD3 R27, P3, PT, R21.reuse, 0x43, RZ ;  /* 0x00000043151b7810 */ /* 0x040fe20007f7e0ff */
[----:B0-----:R-:W-:Y:S01]  /*57c0*/  UIADD3 UR6, UP0, UPT, UR70, 0x40, URZ ;  /* 0x0000004046067890 */ /* 0x001fe2000ff1e0ff */
[----:B------:R-:W-:Y:S01]  /*57d0*/  IADD3 R23, P0, PT, R21, 0x40, RZ ;  /* 0x0000004015177810 */ /* 0x000fe20007f1e0ff */
[--C-:B------:R-:W-:Y:S01]  /*57e0*/  IMAD.X R26, RZ, RZ, R22.reuse, P2 ;  /* 0x000000ffff1a7224 */ /* 0x100fe200010e0616 */
[-C--:B------:R-:W-:Y:S01]  /*57f0*/  ISETP.GT.U32.AND P4, PT, R25, R68.reuse, PT ;  /* 0x000000441900720c */ /* 0x080fe20003f84070 */
[----:B------:R-:W-:Y:S01]  /*5800*/  LDTM.16dp32bit_t0_t15.x16 R4, tmem[UR66+0x100000] ;  /* 0x10000042000479ee */ /* 0x000fe20008a00000 */
[----:B------:R-:W0:Y:S01]  /*5810*/  LDTM.16dp32bit_t16_t31.x16 R4, tmem[UR66+0x100010] ;  /* 0x10001042000479ee */ /* 0x000e220008a20000 */
[----:B------:R-:W-:Y:S01]  /*5820*/  ISETP.GT.U32.AND P5, PT, R27, R68, PT ;  /* 0x000000441b00720c */ /* 0x000fe20003fa4070 */
[--C-:B------:R-:W-:Y:S01]  /*5830*/  IMAD.X R28, RZ, RZ, R22.reuse, P3 ;  /* 0x000000ffff1c7224 */ /* 0x100fe200018e0616 */
[C---:B------:R-:W-:Y:S01]  /*5840*/  IADD3 R25, P2, PT, R21.reuse, 0x45, RZ ;  /* 0x0000004515197810 */ /* 0x040fe20007f5e0ff */
[----:B------:R-:W-:Y:S01]  /*5850*/  IMAD.X R24, RZ, RZ, R22, P0 ;  /* 0x000000ffff187224 */ /* 0x000fe200000e0616 */
[C---:B------:R-:W-:Y:S01]  /*5860*/  IADD3 R27, P3, PT, R21.reuse, 0x46, RZ ;  /* 0x00000046151b7810 */ /* 0x040fe20007f7e0ff */
[----:B------:R-:W-:Y:S01]  /*5870*/  UIADD3.X UR7, UPT, UPT, URZ, UR71, URZ, UP0, !UPT ;  /* 0x00000047ff077290 */ /* 0x000fe200087fe4ff */
[----:B------:R-:W-:-:S02]  /*5880*/  IADD3 R29, P1, PT, R21, 0x44, RZ ;  /* 0x00000044151d7810 */ /* 0x000fc40007f3e0ff */
[----:B------:R-:W-:Y:S01]  /*5890*/  IADD3.X R31, PT, PT, RZ, R22, RZ, P2, !PT ;  /* 0x00000016ff1f7210 */ /* 0x000fe200017fe4ff */
[--C-:B------:R-:W-:Y:S01]  /*58a0*/  IMAD.X R32, RZ, RZ, R22.reuse, P3 ;  /* 0x000000ffff207224 */ /* 0x100fe200018e0616 */
[CC--:B------:R-:W-:Y:S01]  /*58b0*/  ISETP.GT.U32.AND P2, PT, R23.reuse, R68.reuse, PT ;  /* 0x000000441700720c */ /* 0x0c0fe20003f44070 */
[----:B------:R-:W-:Y:S01]  /*58c0*/  IMAD.X R30, RZ, RZ, R22, P1 ;  /* 0x000000ffff1e7224 */ /* 0x000fe200008e0616 */
[-C--:B------:R-:W-:Y:S02]  /*58d0*/  ISETP.GE.U32.AND P3, PT, R23, R68.reuse, PT ;  /* 0x000000441700720c */ /* 0x080fe40003f66070 */
[----:B------:R-:W-:Y:S01]  /*58e0*/  ISETP.GT.U32.AND P0, PT, R29, R68, PT ;  /* 0x000000441d00720c */ /* 0x000fe20003f04070 */
[----:B------:R-:W1:Y:S01]  /*58f0*/  @!P6 SYNCS.CCTL.IV [UR63+0xa010] ;  /* 0x00a01000ff00e9b1 */ /* 0x000e62000800003f */
[----:B------:R-:W-:Y:S01]  /*5900*/  IADD3 R29, P1, PT, R21, 0x47, RZ ;  /* 0x00000047151d7810 */ /* 0x000fe20007f3e0ff */
[----:B------:R-:W-:Y:S01]  /*5910*/  NOP ;  /* 0x0000000000007918 */ /* 0x000fe20000000000 */
[----:B------:R-:W-:-:S02]  /*5920*/  ISETP.GT.U32.AND.EX P2, PT, R24, RZ, PT, P2 ;  /* 0x000000ff1800720c */ /* 0x000fc40003f44120 */
[----:B------:R-:W-:Y:S01]  /*5930*/  ISETP.GE.U32.AND.EX P3, PT, R24, RZ, PT, P3 ;  /* 0x000000ff1800720c */ /* 0x000fe20003f66130 */
[----:B------:R-:W-:Y:S01]  /*5940*/  IMAD.X R22, RZ, RZ, R22, P1 ;  /* 0x000000ffff167224 */ /* 0x000fe200008e0616 */
[----:B------:R-:W-:Y:S01]  /*5950*/  ISETP.GT.U32.AND.EX P4, PT, R26, RZ, PT, P4 ;  /* 0x000000ff1a00720c */ /* 0x000fe20003f84140 */
[----:B0-----:R-:W-:Y:S01]  /*5960*/  FMUL R4, R4, UR73 ;  /* 0x0000004904047c20 */ /* 0x001fe20008400000 */
[----:B------:R-:W-:Y:S01]  /*5970*/  FMUL R5, R5, UR73 ;  /* 0x0000004905057c20 */ /* 0x000fe20008400000 */
[----:B------:R-:W-:Y:S01]  /*5980*/  FMUL R6, R6, UR73 ;  /* 0x0000004906067c20 */ /* 0x000fe20008400000 */
[----:B------:R-:W-:Y:S01]  /*5990*/  FMUL R7, R7, UR73 ;  /* 0x0000004907077c20 */ /* 0x000fe20008400000 */
[----:B------:R-:W-:Y:S01]  /*59a0*/  ISETP.GT.U32.AND.EX P5, PT, R28, RZ, PT, P5 ;  /* 0x000000ff1c00720c */ /* 0x000fe20003fa4150 */
[----:B------:R-:W-:Y:S01]  /*59b0*/  FMUL R8, R8, UR73 ;  /* 0x0000004908087c20 */ /* 0x000fe20008400000 */
[----:B------:R-:W-:Y:S01]  /*59c0*/  FSEL R21, R4, -INF , !P2 ;  /* 0xff80000004157808 */ /* 0x000fe20005000000 */
[----:B------:R-:W-:Y:S01]  /*59d0*/  IMAD.U32 R4, RZ, RZ, UR6 ;  /* 0x00000006ff047e24 */ /* 0x000fe2000f8e00ff */
[----:B------:R-:W-:Y:S01]  /*59e0*/  FSEL R5, R5, -INF , !P3 ;  /* 0xff80000005057808 */ /* 0x000fe20005800000 */
[----:B------:R-:W-:Y:S01]  /*59f0*/  FMUL R10, R10, UR73 ;  /* 0x000000490a0a7c20 */ /* 0x000fe20008400000 */
[-C--:B------:R-:W-:Y:S01]  /*5a00*/  ISETP.GT.U32.AND P3, PT, R29, R68.reuse, PT ;  /* 0x000000441d00720c */ /* 0x080fe20003f64070 */
[----:B------:R-:W-:Y:S01]  /*5a10*/  FMUL R9, R9, UR73 ;  /* 0x0000004909097c20 */ /* 0x000fe20008400000 */
[--C-:B------:R-:W-:Y:S01]  /*5a20*/  LOP3.LUT R23, R4, 0xf, R71.reuse, 0xfe, !PT ;  /* 0x0000000f04177812 */ /* 0x100fe200078efe47 */
[----:B------:R-:W-:Y:S01]  /*5a30*/  FMUL R11, R11, UR73 ;  /* 0x000000490b0b7c20 */ /* 0x000fe20008400000 */
[----:B------:R-:W-:Y:S01]  /*5a40*/  ISETP.GT.U32.AND.EX P3, PT, R22, RZ, PT, P3 ;  /* 0x000000ff1600720c */ /* 0x000fe20003f64130 */
[----:B------:R-:W-:Y:S01]  /*5a50*/  IMAD.U32 R22, RZ, RZ, UR6 ;  /* 0x00000006ff167e24 */ /* 0x000fe2000f8e00ff */
[----:B------:R-:W-:Y:S01]  /*5a60*/  FSEL R6, R6, -INF , !P4 ;  /* 0xff80000006067808 */ /* 0x000fe20006000000 */
[----:B------:R-:W-:Y:S01]  /*5a70*/  FMUL R12, R12, UR73 ;  /* 0x000000490c0c7c20 */ /* 0x000fe20008400000 */
[-C--:B------:R-:W-:Y:S01]  /*5a80*/  ISETP.GT.U32.AND P4, PT, R23, R68.reuse, PT ;  /* 0x000000441700720c */ /* 0x080fe20003f84070 */
[----:B------:R-:W-:Y:S01]  /*5a90*/  FMUL R13, R13, UR73 ;  /* 0x000000490d0d7c20 */ /* 0x000fe20008400000 */
[----:B------:R-:W-:Y:S01]  /*5aa0*/  ISETP.GT.U32.AND.EX P0, PT, R30, RZ, PT, P0 ;  /* 0x000000ff1e00720c */ /* 0x000fe20003f04100 */
[----:B------:R-:W-:Y:S01]  /*5ab0*/  FMUL R14, R14, UR73 ;  /* 0x000000490e0e7c20 */ /* 0x000fe20008400000 */
[----:B------:R-:W-:Y:S01]  /*5ac0*/  FSEL R23, R7, -INF , !P5 ;  /* 0xff80000007177808 */ /* 0x000fe20006800000 */
[----:B------:R-:W-:Y:S01]  /*5ad0*/  FMUL R15, R15, UR73 ;  /* 0x000000490f0f7c20 */ /* 0x000fe20008400000 */
[-C--:B------:R-:W-:Y:S01]  /*5ae0*/  ISETP.GT.U32.AND P2, PT, R27, R68.reuse, PT ;  /* 0x000000441b00720c */ /* 0x080fe20003f44070 */
[----:B------:R-:W-:Y:S01]  /*5af0*/  FMUL R16, R16, UR73 ;  /* 0x0000004910107c20 */ /* 0x000fe20008400000 */
[--C-:B------:R-:W-:Y:S01]  /*5b00*/  LOP3.LUT R7, R22, 0xd, R71.reuse, 0xfe, !PT ;  /* 0x0000000d16077812 */ /* 0x100fe200078efe47 */
[----:B------:R-:W-:Y:S01]  /*5b10*/  IMAD.U32 R22, RZ, RZ, UR7 ;  /* 0x00000007ff167e24 */ /* 0x000fe2000f8e00ff */
[-C--:B------:R-:W-:Y:S01]  /*5b20*/  ISETP.GT.U32.AND P1, PT, R25, R68.reuse, PT ;  /* 0x000000441900720c */ /* 0x080fe20003f24070 */
[----:B------:R-:W-:Y:S01]  /*5b30*/  FMUL R17, R17, UR73 ;  /* 0x0000004911117c20 */ /* 0x000fe20008400000 */
[----:B------:R-:W-:Y:S01]  /*5b40*/  LOP3.LUT R25, R4, 0xe, R71, 0xfe, !PT ;  /* 0x0000000e04197812 */ /* 0x000fe200078efe47 */
[----:B------:R-:W-:Y:S01]  /*5b50*/  FMUL R18, R18, UR73 ;  /* 0x0000004912127c20 */ /* 0x000fe20008400000 */
[----:B------:R-:W-:Y:S01]  /*5b60*/  FSEL R8, R8, -INF , !P0 ;  /* 0xff80000008087808 */ /* 0x000fe20004000000 */
[----:B------:R-:W-:Y:S01]  /*5b70*/  FMUL R19, R19, UR73 ;  /* 0x0000004913137c20 */ /* 0x000fe20008400000 */
[----:B------:R-:W-:Y:S01]  /*5b80*/  ISETP.GT.U32.AND.EX P2, PT, R32, RZ, PT, P2 ;  /* 0x000000ff2000720c */ /* 0x000fe20003f44120 */
[----:B------:R-:W-:Y:S01]  /*5b90*/  IMAD.U32 R24, R20, -0x80000000, RZ ;  /* 0x8000000014187824 */ /* 0x000fe200078e00ff */
[----:B------:R-:W-:-:S02]  /*5ba0*/  ISETP.GT.U32.AND P0, PT, R7, R68, PT ;  /* 0x000000440700720c */ /* 0x000fc40003f04070 */
[C-C-:B------:R-:W-:Y:S02]  /*5bb0*/  LOP3.LUT R7, R4.reuse, 0x8, R71.reuse, 0xfe, !PT ;  /* 0x0000000804077812 */ /* 0x140fe400078efe47 */
[----:B------:R-:W-:Y:S02]  /*5bc0*/  ISETP.GT.U32.AND.EX P1, PT, R31, RZ, PT, P1 ;  /* 0x000000ff1f00720c */ /* 0x000fe40003f24110 */
[-C--:B------:R-:W-:Y:S02]  /*5bd0*/  ISETP.GT.U32.AND P5, PT, R25, R68.reuse, PT ;  /* 0x000000441900720c */ /* 0x080fe40003fa4070 */
[----:B------:R-:W-:Y:S02]  /*5be0*/  LOP3.LUT R25, R4, 0xc, R71, 0xfe, !PT ;  /* 0x0000000c04197812 */ /* 0x000fe400078efe47 */
[----:B------:R-:W-:Y:S02]  /*5bf0*/  FSEL R10, R10, -INF , !P2 ;  /* 0xff8000000a0a7808 */ /* 0x000fe40005000000 */
[----:B------:R-:W-:-:S02]  /*5c00*/  ISETP.GT.U32.AND P2, PT, R7, R68, PT ;  /* 0x000000440700720c */ /* 0x000fc40003f44070 */
[----:B------:R-:W-:Y:S02]  /*5c10*/  LOP3.LUT R7, R4, 0x9, R71, 0xfe, !PT ;  /* 0x0000000904077812 */ /* 0x000fe400078efe47 */
[----:B------:R-:W-:Y:S02]  /*5c20*/  FSEL R9, R9, -INF , !P1 ;  /* 0xff80000009097808 */ /* 0x000fe40004800000 */
[-C--:B------:R-:W-:Y:S02]  /*5c30*/  ISETP.GT.U32.AND P1, PT, R25, R68.reuse, PT ;  /* 0x000000441900720c */ /* 0x080fe40003f24070 */
[----:B------:R-:W-:Y:S01]  /*5c40*/  FSEL R25, R11, -INF , !P3 ;  /* 0xff8000000b197808 */ /* 0x000fe20005800000 */
[----:B------:R-:W-:Y:S01]  /*5c50*/  IMAD.U32 R11, RZ, RZ, UR7 ;  /* 0x00000007ff0b7e24 */ /* 0x000fe2000f8e00ff */
[----:B------:R-:W-:Y:S02]  /*5c60*/  ISETP.GT.U32.AND P3, PT, R7, R68, PT ;  /* 0x000000440700720c */ /* 0x000fe40003f64070 */
[----:B------:R-:W-:-:S02]  /*5c70*/  ISETP.GT.U32.AND.EX P2, PT, R22, RZ, PT, P2 ;  /* 0x000000ff1600720c */ /* 0x000fc40003f44120 */
[--C-:B------:R-:W-:Y:S02]  /*5c80*/  LOP3.LUT R7, R4, 0xb, R71.reuse, 0xfe, !PT ;  /* 0x0000000b04077812 */ /* 0x100fe400078efe47 */
[----:B------:R-:W-:Y:S02]  /*5c90*/  FSEL R12, R12, -INF , !P2 ;  /* 0xff8000000c0c7808 */ /* 0x000fe40005000000 */
[----:B------:R-:W-:Y:S02]  /*5ca0*/  ISETP.GT.U32.AND P2, PT, R7, R68, PT ;  /* 0x000000440700720c */ /* 0x000fe40003f44070 */
[----:B------:R-:W-:Y:S02]  /*5cb0*/  LOP3.LUT R7, R4, 0xa, R71, 0xfe, !PT ;  /* 0x0000000a04077812 */ /* 0x000fe400078efe47 */
[----:B------:R-:W-:Y:S02]  /*5cc0*/  MOV R4, UR7 ;  /* 0x0000000700047c02 */ /* 0x000fe40008000f00 */
[----:B------:R-:W-:-:S02]  /*5cd0*/  ISETP.GT.U32.AND.EX P3, PT, R11, RZ, PT, P3 ;  /* 0x000000ff0b00720c */ /* 0x000fc40003f64130 */
[----:B------:R-:W-:Y:S02]  /*5ce0*/  ISETP.GT.U32.AND.EX P4, PT, R4, RZ, PT, P4 ;  /* 0x000000ff0400720c */ /* 0x000fe40003f84140 */
[----:B------:R-:W-:Y:S02]  /*5cf0*/  FMNMX3 R4, R21, R5, R6, !PT ;  /* 0x0000000515047276 */ /* 0x000fe40007800006 */
[----:B------:R-:W-:Y:S02]  /*5d00*/  FSEL R13, R13, -INF , !P3 ;  /* 0xff8000000d0d7808 */ /* 0x000fe40005800000 */
[----:B------:R-:W-:Y:S01]  /*5d10*/  ISETP.GT.U32.AND P3, PT, R7, R68, PT ;  /* 0x000000440700720c */ /* 0x000fe20003f64070 */
[----:B------:R-:W-:Y:S01]  /*5d20*/  IMAD.U32 R7, RZ, RZ, UR7 ;  /* 0x00000007ff077e24 */ /* 0x000fe2000f8e00ff */
[----:B------:R-:W-:Y:S02]  /*5d30*/  FMNMX3 R4, R4, R23, R8, !PT ;  /* 0x0000001704047276 */ /* 0x000fe40007800008 */
[----:B------:R-:W-:-:S02]  /*5d40*/  ISETP.GT.U32.AND.EX P3, PT, R22, RZ, PT, P3 ;  /* 0x000000ff1600720c */ /* 0x000fc40003f64130 */
[----:B------:R-:W-:Y:S02]  /*5d50*/  FMNMX3 R4, R4, R9, R10, !PT ;  /* 0x0000000904047276 */ /* 0x000fe4000780000a */
[----:B------:R-:W-:Y:S02]  /*5d60*/  ISETP.GT.U32.AND.EX P1, PT, R7, RZ, PT, P1 ;  /* 0x000000ff0700720c */ /* 0x000fe40003f24110 */
[C---:B------:R-:W-:Y:S02]  /*5d70*/  ISETP.GT.U32.AND.EX P2, PT, R11.reuse, RZ, PT, P2 ;  /* 0x000000ff0b00720c */ /* 0x040fe40003f44120 */
[----:B------:R-:W-:Y:S02]  /*5d80*/  FSEL R14, R14, -INF , !P3 ;  /* 0xff8000000e0e7808 */ /* 0x000fe40005800000 */
[----:B------:R-:W-:Y:S02]  /*5d90*/  FMNMX3 R4, R4, R25, R12, !PT ;  /* 0x0000001904047276 */ /* 0x000fe4000780000c */
[----:B------:R-:W-:-:S02]  /*5da0*/  ISETP.GT.U32.AND.EX P5, PT, R11, RZ, PT, P5 ;  /* 0x000000ff0b00720c */ /* 0x000fc40003fa4150 */
[----:B------:R-:W-:Y:S02]  /*5db0*/  ISETP.GT.U32.AND.EX P0, PT, R22, RZ, PT, P0 ;  /* 0x000000ff1600720c */ /* 0x000fe40003f04100 */
[----:B------:R-:W-:Y:S02]  /*5dc0*/  FSEL R27, R15, -INF , !P2 ;  /* 0xff8000000f1b7808 */ /* 0x000fe40005000000 */
[----:B------:R-:W-:Y:S02]  /*5dd0*/  FSEL R16, R16, -INF , !P1 ;  /* 0xff80000010107808 */ /* 0x000fe40004800000 */
[----:B------:R-:W-:Y:S02]  /*5de0*/  FMNMX3 R4, R4, R13, R14, !PT ;  /* 0x0000000d04047276 */ /* 0x000fe4000780000e */
[----:B------:R-:W-:Y:S02]  /*5df0*/  FSEL R17, R17, -INF , !P0 ;  /* 0xff80000011117808 */ /* 0x000fe40004000000 */
[----:B------:R-:W-:-:S02]  /*5e00*/  FSEL R18, R18, -INF , !P5 ;  /* 0xff80000012127808 */ /* 0x000fc40006800000 */
[----:B------:R-:W-:Y:S01]  /*5e10*/  FMNMX3 R4, R4, R27, R16, !PT ;  /* 0x0000001b04047276 */ /* 0x000fe20007800010 */
[----:B-1----:R-:W0:Y:S01]  /*5e20*/  SYNCS.PHASECHK.TRANS64.TRYWAIT P0, [UR72], R24 ;  /* 0x00000018ff0075a7 */ /* 0x002e220008001148 */
[----:B------:R-:W-:Y:S02]  /*5e30*/  FSEL R19, R19, -INF , !P4 ;  /* 0xff80000013137808 */ /* 0x000fe40006000000 */
[----:B------:R-:W-:-:S04]  /*5e40*/  FMNMX3 R4, R4, R17, R18, !PT ;  /* 0x0000001104047276 */ /* 0x000fc80007800012 */
[----:B------:R-:W-:-:S05]  /*5e50*/  FMNMX R22, R19, R4, !PT ;  /* 0x0000000413167209 */ /* 0x000fca0007800000 */
[----:B------:R-:W1:Y:S02]  /*5e60*/  SHFL.BFLY PT, R162, R22, 0x10, 0x1f ;  /* 0x0e001f0016a27f89 */ /* 0x000e6400000e0000 */
[----:B-1----:R-:W-:-:S05]  /*5e70*/  FMNMX3 R162, R22, R162, R189, !PT ;  /* 0x000000a216a27276 */ /* 0x002fca00078000bd */
[--C-:B------:R-:W-:Y:S01]  /*5e80*/  FADD R21, R21, -R162.reuse ;  /* 0x800000a215157221 */ /* 0x100fe20000000000 */
[--C-:B------:R-:W-:Y:S01]  /*5e90*/  FADD R5, R5, -R162.reuse ;  /* 0x800000a205057221 */ /* 0x100fe20000000000 */
[--C-:B------:R-:W-:Y:S01]  /*5ea0*/  FADD R6, R6, -R162.reuse ;  /* 0x800000a206067221 */ /* 0x100fe20000000000 */
[--C-:B------:R-:W-:Y:S01]  /*5eb0*/  FADD R23, R23, -R162.reuse ;  /* 0x800000a217177221 */ /* 0x100fe20000000000 */
[----:B------:R-:W-:Y:S01]  /*5ec0*/  FMUL R4, R21, 1.4426950216293334961 ;  /* 0x3fb8aa3b15047820 */ /* 0x000fe20000400000 */
[----:B------:R-:W-:Y:S01]  /*5ed0*/  FMUL R7, R5, 1.4426950216293334961 ;  /* 0x3fb8aa3b05077820 */ /* 0x000fe20000400000 */
[----:B------:R-:W-:Y:S01]  /*5ee0*/  FMUL R5, R6, 1.4426950216293334961 ;  /* 0x3fb8aa3b06057820 */ /* 0x000fe20000400000 */
[--C-:B------:R-:W-:Y:S01]  /*5ef0*/  FADD R6, R8, -R162.reuse ;  /* 0x800000a208067221 */ /* 0x100fe20000000000 */
[----:B------:R-:W-:Y:S01]  /*5f00*/  FMUL R23, R23, 1.4426950216293334961 ;  /* 0x3fb8aa3b17177820 */ /* 0x000fe20000400000 */
[--C-:B------:R-:W-:Y:S01]  /*5f10*/  FADD R9, R9, -R162.reuse ;  /* 0x800000a209097221 */ /* 0x100fe20000000000 */
[----:B------:R-:W-:Y:S01]  /*5f20*/  MUFU.EX2 R4, R4 ;  /* 0x0000000400047308 */ /* 0x000fe20000000800 */
[----:B------:R-:W-:Y:S01]  /*5f30*/  FMUL R6, R6, 1.4426950216293334961 ;  /* 0x3fb8aa3b06067820 */ /* 0x000fe20000400000 */
[--C-:B------:R-:W-:Y:S01]  /*5f40*/  FADD R10, R10, -R162.reuse ;  /* 0x800000a20a0a7221 */ /* 0x100fe20000000000 */
[----:B------:R-:W-:Y:S01]  /*5f50*/  FMUL R11, R9, 1.4426950216293334961 ;  /* 0x3fb8aa3b090b7820 */ /* 0x000fe20000400000 */
[--C-:B------:R-:W-:Y:S01]  /*5f60*/  FADD R25, R25, -R162.reuse ;  /* 0x800000a219197221 */ /* 0x100fe20000000000 */
[--C-:B------:R-:W-:Y:S01]  /*5f70*/  FADD R13, R13, -R162.reuse ;  /* 0x800000a20d0d7221 */ /* 0x100fe20000000000 */
[----:B------:R-:W-:Y:S01]  /*5f80*/  FMUL R9, R10, 1.4426950216293334961 ;  /* 0x3fb8aa3b0a097820 */ /* 0x000fe20000400000 */
[--C-:B------:R-:W-:Y:S01]  /*5f90*/  FADD R10, R12, -R162.reuse ;  /* 0x800000a20c0a7221 */ /* 0x100fe20000000000 */
[----:B------:R-:W1:Y:S01]  /*5fa0*/  MUFU.EX2 R7, R7 ;  /* 0x0000000700077308 */ /* 0x000e620000000800 */
[----:B------:R-:W-:Y:S01]  /*5fb0*/  FMUL R25, R25, 1.4426950216293334961 ;  /* 0x3fb8aa3b19197820 */ /* 0x000fe20000400000 */
[----:B------:R-:W-:Y:S01]  /*5fc0*/  FMUL R15, R13, 1.4426950216293334961 ;  /* 0x3fb8aa3b0d0f7820 */ /* 0x000fe20000400000 */
[----:B------:R-:W-:Y:S01]  /*5fd0*/  FMUL R10, R10, 1.4426950216293334961 ;  /* 0x3fb8aa3b0a0a7820 */ /* 0x000fe20000400000 */
[--C-:B------:R-:W-:Y:S01]  /*5fe0*/  FADD R14, R14, -R162.reuse ;  /* 0x800000a20e0e7221 */ /* 0x100fe20000000000 */
[--C-:B------:R-:W-:Y:S01]  /*5ff0*/  FADD R27, R27, -R162.reuse ;  /* 0x800000a21b1b7221 */ /* 0x100fe20000000000 */
[--C-:B------:R-:W-:Y:S01]  /*6000*/  FADD R16, R16, -R162.reuse ;  /* 0x800000a210107221 */ /* 0x100fe20000000000 */
[--C-:B------:R-:W-:Y:S01]  /*6010*/  FADD R17, R17, -R162.reuse ;  /* 0x800000a211117221 */ /* 0x100fe20000000000 */
[----:B------:R-:W2:Y:S01]  /*6020*/  MUFU.EX2 R5, R5 ;  /* 0x0000000500057308 */ /* 0x000ea20000000800 */
[----:B------:R-:W-:Y:S01]  /*6030*/  FMUL R13, R14, 1.4426950216293334961 ;  /* 0x3fb8aa3b0e0d7820 */ /* 0x000fe20000400000 */
[----:B------:R-:W-:Y:S01]  /*6040*/  FMUL R14, R27, 1.4426950216293334961 ;  /* 0x3fb8aa3b1b0e7820 */ /* 0x000fe20000400000 */
[----:B------:R-:W-:Y:S01]  /*6050*/  FMUL R16, R16, 1.4426950216293334961 ;  /* 0x3fb8aa3b10107820 */ /* 0x000fe20000400000 */
[----:B------:R-:W-:Y:S01]  /*6060*/  FMUL R17, R17, 1.4426950216293334961 ;  /* 0x3fb8aa3b11117820 */ /* 0x000fe20000400000 */
[--C-:B------:R-:W-:Y:S01]  /*6070*/  FADD R18, R18, -R162.reuse ;  /* 0x800000a212127221 */ /* 0x100fe20000000000 */
[----:B------:R-:W-:-:S02]  /*6080*/  FADD R19, R19, -R162 ;  /* 0x800000a213137221 */ /* 0x000fc40000000000 */
[----:B------:R-:W3:Y:S01]  /*6090*/  MUFU.EX2 R8, R23 ;  /* 0x0000001700087308 */ /* 0x000ee20000000800 */
[----:B-1----:R-:W-:Y:S01]  /*60a0*/  FADD R22, R4, R7 ;  /* 0x0000000704167221 */ /* 0x002fe20000000000 */
[----:B------:R-:W-:Y:S01]  /*60b0*/  FMUL R18, R18, 1.4426950216293334961 ;  /* 0x3fb8aa3b12127820 */ /* 0x000fe20000400000 */
[----:B------:R-:W-:-:S05]  /*60c0*/  FMUL R19, R19, 1.4426950216293334961 ;  /* 0x3fb8aa3b13137820 */ /* 0x000fca0000400000 */
[----:B------:R-:W1:Y:S01]  /*60d0*/  MUFU.EX2 R6, R6 ;  /* 0x0000000600067308 */ /* 0x000e620000000800 */
[----:B--2---:R-:W-:-:S07]  /*60e0*/  FADD R21, R5, R22 ;  /* 0x0000001605157221 */ /* 0x004fce0000000000 */
[----:B------:R-:W2:Y:S01]  /*60f0*/  MUFU.EX2 R11, R11 ;  /* 0x0000000b000b7308 */ /* 0x000ea20000000800 */
[----:B---3--:R-:W-:-:S07]  /*6100*/  FADD R21, R8, R21 ;  /* 0x0000001508157221 */ /* 0x008fce0000000000 */
[----:B------:R-:W3:Y:S01]  /*6110*/  MUFU.EX2 R9, R9 ;  /* 0x0000000900097308 */ /* 0x000ee20000000800 */
[----:B-1----:R-:W-:-:S07]  /*6120*/  FADD R22, R6, R21 ;  /* 0x0000001506167221 */ /* 0x002fce0000000000 */
[----:B------:R-:W1:Y:S01]  /*6130*/  MUFU.EX2 R12, R25 ;  /* 0x00000019000c7308 */ /* 0x000e620000000800 */
[----:B--2---:R-:W-:-:S07]  /*6140*/  FADD R22, R11, R22 ;  /* 0x000000160b167221 */ /* 0x004fce0000000000 */
[----:B------:R-:W2:Y:S01]  /*6150*/  MUFU.EX2 R10, R10 ;  /* 0x0000000a000a7308 */ /* 0x000ea20000000800 */
[----:B---3--:R-:W-:Y:S01]  /*6160*/  FADD R21, R9, R22 ;  /* 0x0000001609157221 */ /* 0x008fe20000000000 */
[----:B------:R-:W-:-:S06]  /*6170*/  IMAD.WIDE R22, R165, 0x2, R154 ;  /* 0x00000002a5167825 */ /* 0x000fcc00078e029a */
[----:B------:R-:W3:Y:S01]  /*6180*/  MUFU.EX2 R15, R15 ;  /* 0x0000000f000f7308 */ /* 0x000ee20000000800 */
[----:B-1----:R-:W-:-:S07]  /*6190*/  FADD R21, R12, R21 ;  /* 0x000000150c157221 */ /* 0x002fce0000000000 */
        /* <DEDUP_REMOVED lines=9> */
[----:B---3--:R-:W-:-:S07]  /*6230*/  FADD R20, R16, R21 ;  /* 0x0000001510147221 */ /* 0x008fce0000000000 */
[----:B------:R-:W3:Y:S01]  /*6240*/  MUFU.EX2 R19, R19 ;  /* 0x0000001300137308 */ /* 0x000ee20000000800 */
[----:B-1----:R-:W-:-:S04]  /*6250*/  FADD R21, R17, R20 ;  /* 0x0000001411157221 */ /* 0x002fc80000000000 */
[----:B--2---:R-:W-:Y:S01]  /*6260*/  FADD R164, R18, R21 ;  /* 0x0000001512a47221 */ /* 0x004fe20000000000 */
[----:B------:R-:W-:-:S04]  /*6270*/  IMAD.WIDE R20, R165, 0x2, R158 ;  /* 0x00000002a5147825 */ /* 0x000fc800078e029e */
[----:B---3--:R-:W-:-:S05]  /*6280*/  FADD R164, R19, R164 ;  /* 0x000000a413a47221 */ /* 0x008fca0000000000 */
[----:B------:R1:W2:Y:S01]  /*6290*/  SHFL.BFLY PT, R181, R164, 0x10, 0x1f ;  /* 0x0e001f00a4b57f89 */ /* 0x0002a200000e0000 */
[----:B0-----:R-:W-:Y:S05]  /*62a0*/  @!P0 BRA `(.L_x_18) ;  /* 0x0000003400f88947 */ /* 0x001fea0003800000 */
.L_x_26:
[C---:B------:R-:W-:Y:S01]  /*62b0*/  IMAD.WIDE R44, R165.reuse, 0x2, R150 ;  /* 0x00000002a52c7825 */ /* 0x040fe200078e0296 */
[----:B------:R-:W3:Y:S03]  /*62c0*/  LDG.E.U16 R20, desc[UR10][R20.64] ;  /* 0x0000000a14147981 */ /* 0x000ee6000c1e1500 */
[C---:B------:R-:W-:Y:S01]  /*62d0*/  IMAD.WIDE R46, R165.reuse, 0x2, R146 ;  /* 0x00000002a52e7825 */ /* 0x040fe200078e0292 */
[----:B------:R-:W4:Y:S03]  /*62e0*/  LDG.E.U16 R22, desc[UR10][R22.64] ;  /* 0x0000000a16167981 */ /* 0x000f26000c1e1500 */
[C---:B------:R-:W-:Y:S01]  /*62f0*/  IMAD.WIDE R48, R165.reuse, 0x2, R142 ;  /* 0x00000002a5307825 */ /* 0x040fe200078e028e */
[----:B------:R-:W5:Y:S03]  /*6300*/  LDG.E.U16 R44, desc[UR10][R44.64] ;  /* 0x0000000a2c2c7981 */ /* 0x000f66000c1e1500 */
[C---:B------:R-:W-:Y:S01]  /*6310*/  IMAD.WIDE R50, R165.reuse, 0x2, R138 ;  /* 0x00000002a5327825 */ /* 0x040fe200078e028a */
[----:B--2---:R-:W2:Y:S03]  /*6320*/  LDG.E.U16 R46, desc[UR10][R46.64] ;  /* 0x0000000a2e2e7981 */ /* 0x004ea6000c1e1500 */
[C---:B------:R-:W-:Y:S01]  /*6330*/  IMAD.WIDE R26, R165.reuse, 0x2, R118 ;  /* 0x00000002a51a7825 */ /* 0x040fe200078e0276 */
[----:B------:R-:W2:Y:S03]  /*6340*/  LDG.E.U16 R48, desc[UR10][R48.64] ;  /* 0x0000000a30307981 */ /* 0x000ea6000c1e1500 */
[C---:B------:R-:W-:Y:S01]  /*6350*/  IMAD.WIDE R28, R165.reuse, 0x2, R114 ;  /* 0x00000002a51c7825 */ /* 0x040fe200078e0272 */
[----:B------:R-:W2:Y:S03]  /*6360*/  LDG.E.U16 R50, desc[UR10][R50.64] ;  /* 0x0000000a32327981 */ /* 0x000ea6000c1e1500 */
[C---:B------:R-:W-:Y:S01]  /*6370*/  IMAD.WIDE R24, R165.reuse, 0x2, R156 ;  /* 0x00000002a5187825 */ /* 0x040fe200078e029c */
[----:B------:R-:W2:Y:S03]  /*6380*/  LDG.E.U16 R64, desc[UR10][R26.64] ;  /* 0x0000000a1a407981 */ /* 0x000ea6000c1e1500 */
[C---:B------:R-:W-:Y:S01]  /*6390*/  IMAD.WIDE R30, R165.reuse, 0x2, R110 ;  /* 0x00000002a51e7825 */ /* 0x040fe200078e026e */
[----:B------:R-:W2:Y:S03]  /*63a0*/  LDG.E.U16 R66, desc[UR10][R28.64] ;  /* 0x0000000a1c427981 */ /* 0x000ea6000c1e1500 */
[C---:B------:R-:W-:Y:S01]  /*63b0*/  IMAD.WIDE R32, R165.reuse, 0x2, R106 ;  /* 0x00000002a5207825 */ /* 0x040fe200078e026a */
[----:B------:R0:W2:Y:S03]  /*63c0*/  LDG.E.U16 R21, desc[UR10][R24.64] ;  /* 0x0000000a18157981 */ /* 0x0000a6000c1e1500 */
[C---:B------:R-:W-:Y:S01]  /*63d0*/  IMAD.WIDE R42, R165.reuse, 0x2, R152 ;  /* 0x00000002a52a7825 */ /* 0x040fe200078e0298 */
[----:B------:R1:W2:Y:S03]  /*63e0*/  LDG.E.U16 R180, desc[UR10][R30.64] ;  /* 0x0000000a1eb47981 */ /* 0x0002a6000c1e1500 */
[C---:B------:R-:W-:Y:S01]  /*63f0*/  IMAD.WIDE R40, R165.reuse, 0x2, R148 ;  /* 0x00000002a5287825 */ /* 0x040fe200078e0294 */
[----:B------:R0:W2:Y:S03]  /*6400*/  LDG.E.U16 R188, desc[UR10][R32.64] ;  /* 0x0000000a20bc7981 */ /* 0x0000a6000c1e1500 */
        /* <DEDUP_REMOVED lines=18> */
[C---:B0-----:R-:W-:Y:S01]  /*6530*/  IMAD.WIDE R24, R165.reuse, 0x2, R132 ;  /* 0x00000002a5187825 */ /* 0x041fe200078e0284 */
[----:B------:R-:W2:Y:S03]  /*6540*/  LDG.E.U16 R60, desc[UR10][R60.64] ;  /* 0x0000000a3c3c7981 */ /* 0x000ea6000c1e1500 */
[C---:B------:R-:W-:Y:S01]  /*6550*/  IMAD.WIDE R26, R165.reuse, 0x2, R128 ;  /* 0x00000002a51a7825 */ /* 0x040fe200078e0280 */
[----:B------:R-:W2:Y:S03]  /*6560*/  LDG.E.U16 R62, desc[UR10][R62.64] ;  /* 0x0000000a3e3e7981 */ /* 0x000ea6000c1e1500 */
[C---:B------:R-:W-:Y:S01]  /*6570*/  IMAD.WIDE R28, R165.reuse, 0x2, R124 ;  /* 0x00000002a51c7825 */ /* 0x040fe200078e027c */
[----:B------:R-:W2:Y:S03]  /*6580*/  LDG.E.U16 R25, desc[UR10][R24.64] ;  /* 0x0000000a18197981 */ /* 0x000ea6000c1e1500 */
[C---:B-1----:R-:W-:Y:S01]  /*6590*/  IMAD.WIDE R30, R165.reuse, 0x2, R120 ;  /* 0x00000002a51e7825 */ /* 0x042fe200078e0278 */
        /* <DEDUP_REMOVED lines=11> */
[----:B------:R-:W-:Y:S01]  /*6650*/  IMAD.WIDE R42, R165, 0x2, R96 ;  /* 0x00000002a52a7825 */ /* 0x000fe200078e0260 */
[----:B------:R-:W2:Y:S04]  /*6660*/  LDG.E.U16 R229, desc[UR10][R38.64] ;  /* 0x0000000a26e57981 */ /* 0x000ea8000c1e1500 */
[----:B------:R-:W2:Y:S04]  /*6670*/  LDG.E.U16 R231, desc[UR10][R40.64] ;  /* 0x0000000a28e77981 */ /* 0x000ea8000c1e1500 */
[----:B------:R-:W2:Y:S01]  /*6680*/  LDG.E.U16 R233, desc[UR10][R42.64] ;  /* 0x0000000a2ae97981 */ /* 0x000ea2000c1e1500 */
[----:B------:R-:W-:-:S02]  /*6690*/  F2FP.BF16.F32.PACK_AB R4, R7, R4 ;  /* 0x000000040704723e */ /* 0x000fc400000010ff */
[----:B------:R-:W-:Y:S02]  /*66a0*/  F2FP.BF16.F32.PACK_AB R5, R8, R5 ;  /* 0x000000050805723e */ /* 0x000fe400000010ff */
[----:B------:R-:W-:Y:S02]  /*66b0*/  F2FP.BF16.F32.PACK_AB R6, R11, R6 ;  /* 0x000000060b06723e */ /* 0x000fe400000010ff */
[----:B------:R-:W-:Y:S02]  /*66c0*/  F2FP.BF16.F32.PACK_AB R7, R12, R9 ;  /* 0x000000090c07723e */ /* 0x000fe400000010ff */
[----:B------:R-:W-:Y:S02]  /*66d0*/  F2FP.BF16.F32.PACK_AB R8, R15, R10 ;  /* 0x0000000a0f08723e */ /* 0x000fe400000010ff */
[----:B------:R-:W-:Y:S02]  /*66e0*/  F2FP.BF16.F32.PACK_AB R9, R14, R13 ;  /* 0x0000000d0e09723e */ /* 0x000fe400000010ff */
[----:B------:R-:W-:-:S02]  /*66f0*/  F2FP.BF16.F32.PACK_AB R10, R17, R16 ;  /* 0x00000010110a723e */ /* 0x000fc400000010ff */
[----:B------:R-:W-:-:S04]  /*6700*/  F2FP.BF16.F32.PACK_AB R11, R19, R18 ;  /* 0x00000012130b723e */ /* 0x000fc800000010ff */
[----:B------:R-:W-:Y:S01]  /*6710*/  STTM.16dp32bit_t0_t15.x8 tmem[UR66+0x80], R4 ;  /* 0x00008004000079ed */ /* 0x000fe20008980042 */
[----:B------:R-:W-:Y:S01]  /*6720*/  STTM.16dp32bit_t16_t31.x8 tmem[UR66+0x88], R4 ;  /* 0x00008804000079ed */ /* 0x000fe200089a0042 */
[----:B------:R-:W-:Y:S01]  /*6730*/  ULEA UR72, UR69, UR63, 0x3 ;  /* 0x0000003f45487291 */ /* 0x000fe2000f8e18ff */
[----:B------:R-:W-:Y:S01]  /*6740*/  FADD R164, R164, R181 ;  /* 0x000000b5a4a47221 */ /* 0x000fe20000000000 */
[----:B------:R-:W-:Y:S02]  /*6750*/  UMOV UR43, UR8 ;  /* 0x00000008002b7c82 */ /* 0x000fe40008000000 */
[----:B------:R-:W-:Y:S01]  /*6760*/  UIADD3 UR72, UPT, UPT, UR72, 0xa000, URZ ;  /* 0x0000a00048487890 */ /* 0x000fe2000fffe0ff */
[----:B---3--:R-:W-:Y:S04]  /*6770*/  STS.U16 [R81+UR63+0x8000], R20 ;  /* 0x0080001451007988 */ /* 0x008fe8000800043f */
[----:B----4-:R-:W-:Y:S04]  /*6780*/  STS.U16 [R81+UR63+0x8200], R22 ;  /* 0x0082001651007988 */ /* 0x010fe8000800043f */
[----:B-----5:R-:W-:Y:S04]  /*6790*/  STS.U16 [R81+UR63+0x8400], R44 ;  /* 0x0084002c51007988 */ /* 0x020fe8000800043f */
[----:B--2---:R-:W-:Y:S04]  /*67a0*/  STS.U16 [R81+UR63+0x8600], R46 ;  /* 0x0086002e51007988 */ /* 0x004fe8000800043f */
[----:B------:R-:W-:Y:S04]  /*67b0*/  STS.U16 [R81+UR63+0x8800], R48 ;  /* 0x0088003051007988 */ /* 0x000fe8000800043f */
[----:B------:R-:W-:Y:S04]  /*67c0*/  STS.U16 [R81+UR63+0x8a00], R50 ;  /* 0x008a003251007988 */ /* 0x000fe8000800043f */
[----:B------:R-:W-:Y:S04]  /*67d0*/  STS.U16 [R81+UR63+0x9400], R64 ;  /* 0x0094004051007988 */ /* 0x000fe8000800043f */
[----:B------:R-:W-:Y:S04]  /*67e0*/  STS.U16 [R81+UR63+0x9600], R66 ;  /* 0x0096004251007988 */ /* 0x000fe8000800043f */
[----:B------:R0:W-:Y:S04]  /*67f0*/  STS.U16 [R81+UR63+0x9800], R180 ;  /* 0x009800b451007988 */ /* 0x0001e8000800043f */
[----:B------:R-:W-:Y:S01]  /*6800*/  STS.U16 [R81+UR63+0x9a00], R188 ;  /* 0x009a00bc51007988 */ /* 0x000fe2000800043f */
[----:B0-----:R-:W-:-:S04]  /*6810*/  FADD R180, -R162, R189 ;  /* 0x000000bda2b47221 */ /* 0x001fc80000000100 */
[----:B------:R-:W-:Y:S01]  /*6820*/  FMUL R180, R180, 1.4426950216293334961 ;  /* 0x3fb8aa3bb4b47820 */ /* 0x000fe20000400000 */
        /* <DEDUP_REMOVED lines=24> */
[----:B0-----:R-:W-:Y:S01]  /*69b0*/  LDTM.16dp32bit_t0_t15.x64 R4, tmem[UR66] ;  /* 0x00000042000479ee */ /* 0x001fe20008b00000 */
[----:B------:R-:W0:Y:S01]  /*69c0*/  LDTM.16dp32bit_t16_t31.x64 R4, tmem[UR66+0x40] ;  /* 0x00004042000479ee */ /* 0x000e220008b20000 */
[----:B------:R-:W0:Y:S01]  /*69d0*/  MUFU.EX2 R189, R180 ;  /* 0x000000b400bd7308 */ /* 0x000e220000000800 */
[----:B------:R-:W-:Y:S01]  /*69e0*/  NOP ;  /* 0x0000000000007918 */ /* 0x000fe20000000000 */
[C---:B0-----:R-:W-:Y:S01]  /*69f0*/  FMUL R4, R189.reuse, R4 ;  /* 0x00000004bd047220 */ /* 0x041fe20000400000 */
        /* <DEDUP_REMOVED lines=64> */
[----:B------:R1:W-:Y:S01]  /*6e00*/  STTM.16dp32bit_t16_t31.x64 tmem[UR66+0x40], R4 ;  /* 0x00004004000079ed */ /* 0x0003e20008b20042 */
[----:B------:R-:W0:Y:S02]  /*6e10*/  FENCE.VIEW.ASYNC.T ;  /* 0x00000000000073c6 */ /* 0x000e240000000200 */
[----:B0-----:R-:W-:Y:S06]  /*6e20*/  BAR.SYNC.DEFER_BLOCKING 0x0 ;  /* 0x0000000000007b1d */ /* 0x001fec0000010000 */
[----:B------:R0:W-:Y:S06]  /*6e30*/  MEMBAR.ALL.CTA ;  /* 0x0000000000007992 */ /* 0x0001ec0000008000 */
[----:B0-----:R-:W0:Y:S02]  /*6e40*/  FENCE.VIEW.ASYNC.S ;  /* 0x00000000000073c6 */ /* 0x001e240000000000 */
[----:B0-----:R-:W-:Y:S06]  /*6e50*/  BAR.SYNC.DEFER_BLOCKING 0x0 ;  /* 0x0000000000007b1d */ /* 0x001fec0000010000 */
[----:B------:R-:W-:Y:S05]  /*6e60*/  BRA.U UP3, `(.L_x_19) ;  /* 0x0000000103387547 */ /* 0x000fea000b800000 */
[----:B------:R-:W-:Y:S01]  /*6e70*/  UIADD3 UR45, UPT, UPT, UR64, 0x88, URZ ;  /* 0x00000088402d7890 */ /* 0x000fe2000fffe0ff */
[----:B------:R-:W-:Y:S01]  /*6e80*/  UMOV UR50, UR4 ;  /* 0x0000000400327c82 */ /* 0x000fe20008000000 */
[----:B------:R-:W-:Y:S01]  /*6e90*/  UMOV UR51, 0x80004020 ;  /* 0x8000402000337882 */ /* 0x000fe20000000000 */
[----:B------:R-:W-:Y:S01]  /*6ea0*/  UMOV UR46, 0x0 ;  /* 0x00000000002e7882 */ /* 0x000fe20000000000 */
[----:B------:R-:W-:Y:S01]  /*6eb0*/  UMOV UR47, 0x4200490 ;  /* 0x04200490002f7882 */ /* 0x000fe20000000000 */
[----:B------:R-:W-:Y:S01]  /*6ec0*/  UMOV UR6, UR72 ;  /* 0x0000004800067c82 */ /* 0x000fe20008000000 */
[----:B------:R-:W-:Y:S01]  /*6ed0*/  UMOV UR7, URZ ;  /* 0x000000ff00077c82 */ /* 0x000fe20008000000 */
[----:B------:R-:W-:Y:S01]  /*6ee0*/  UMOV UR48, 0x0 ;  /* 0x0000000000307882 */ /* 0x000fe20000000000 */
[----:B------:R-:W-:Y:S01]  /*6ef0*/  UMOV UR49, 0x4200490 ;  /* 0x0420049000317882 */ /* 0x000fe20000000000 */
[----:B------:R0:W-:Y:S01]  /*6f00*/  UTCHMMA tmem[UR68], gdesc[UR50], tmem[UR64], tmem[UR46], idesc[UR47], UPT ;  /* 0x00ff2e32440079ea */ /* 0x0001e2000b800040 */
[----:B------:R-:W-:Y:S01]  /*6f10*/  UMOV UR6, UR6 ;  /* 0x0000000600067c82 */ /* 0x000fe20008000000 */
[----:B------:R0:W-:Y:S01]  /*6f20*/  UTCHMMA tmem[UR45], gdesc[UR28], tmem[UR64], tmem[UR48], idesc[UR49], UPT ;  /* 0x00ff301c2d0079ea */ /* 0x0001e2000b800040 */
[----:B------:R0:W-:Y:S01]  /*6f30*/  UTCBAR [UR6], URZ ;  /* 0x000000ff060073e9 */ /* 0x0001e200080000ff */
[----:B------:R-:W-:-:S02]  /*6f40*/  NOP ;  /* 0x0000000000007918 */ /* 0x000fc40000000000 */
.L_x_19:
[----:B------:R-:W-:Y:S01]  /*6f50*/  UIADD3 UR70, UP0, UPT, UR70, 0x20, URZ ;  /* 0x0000002046467890 */ /* 0x000fe2000ff1e0ff */
[----:B------:R-:W-:Y:S01]  /*6f60*/  FFMA R160, R189, R160, R164 ;  /* 0x000000a0bda07223 */ /* 0x000fe200000000a4 */
[----:B------:R-:W-:Y:S01]  /*6f70*/  UIADD3 UR69, UPT, UPT, UR69, 0x1, URZ ;  /* 0x0000000145457890 */ /* 0x000fe2000fffe0ff */
[----:B------:R-:W-:Y:S01]  /*6f80*/  VIADD R165, R165, UR74 ;  /* 0x0000004aa5a57c36 */ /* 0x000fe20008000000 */
[----:B------:R-:W-:Y:S01]  /*6f90*/  UIADD3.X UR71, UPT, UPT, URZ, UR71, URZ, UP0, !UPT ;  /* 0x00000047ff477290 */ /* 0x000fe200087fe4ff */
[----:B------:R-:W-:Y:S01]  /*6fa0*/  IMAD.IADD R163, R161, 0x1, R163 ;  /* 0x00000001a1a37824 */ /* 0x000fe200078e02a3 */
[----:B------:R-:W-:Y:S01]  /*6fb0*/  UISETP.GE.U32.AND UP0, UPT, UR70, UR62, UPT ;  /* 0x0000003e4600728c */ /* 0x000fe2000bf06070 */
[----:B-1----:R-:W-:Y:S01]  /*6fc0*/  IMAD.U32 R20, RZ, RZ, UR43 ;  /* 0x0000002bff147e24 */ /* 0x002fe2000f8e00ff */
[----:B------:R-:W-:Y:S01]  /*6fd0*/  UISETP.GT.AND UP4, UPT, UR69, 0x1, UPT ;  /* 0x000000014500788c */ /* 0x000fe2000bf84270 */
[----:B------:R-:W-:Y:S01]  /*6fe0*/  IMAD.MOV.U32 R189, RZ, RZ, R162 ;  /* 0x000000ffffbd7224 */ /* 0x000fe200078e00a2 */
[----:B------:R-:W-:-:S02]  /*6ff0*/  UISETP.GE.U32.AND.EX UP0, UPT, UR71, URZ, UPT, UP0 ;  /* 0x000000ff4700728c */ /* 0x000fc4000bf06100 */
[----:B0-----:R-:W-:Y:S02]  /*7000*/  USEL UR6, URZ, 0x1, !UP4 ;  /* 0x00000001ff067887 */ /* 0x001fe4000e000000 */
[----:B------:R-:W-:Y:S02]  /*7010*/  USEL UR69, UR69, URZ, !UP4 ;  /* 0x000000ff45457287 */ /* 0x000fe4000e000000 */
[----:B------:R-:W-:-:S03]  /*7020*/  ULOP3.LUT UR8, UR8, UR6, URZ, 0x3c, !UPT ;  /* 0x0000000608087292 */ /* 0x000fc6000f8e3cff */
[----:B------:R-:W-:Y:S09]  /*7030*/  BRA.U !UP0, `(.L_x_20) ;  /* 0xffffffdd08947547 */ /* 0x000ff2000b83ffff */
[----:B------:R-:W-:Y:S01]  /*7040*/  UISETP.GE.AND UP0, UPT, UR65, 0x1, UPT ;  /* 0x000000014100788c */ /* 0x000fe2000bf06270 */
[----:B------:R-:W-:-:S08]  /*7050*/  MOV R189, R162 ;  /* 0x000000a200bd7202 */ /* 0x000fd00000000f00 */
[----:B------:R-:W-:Y:S05]  /*7060*/  BRA.U !UP0, `(.L_x_15) ;  /* 0x0000000108147547 */ /* 0x000fea000b800000 */
[----:B------:R-:W-:-:S06]  /*7070*/  USHF.L.U32 UR4, UR43, 0x1f, URZ ;  /* 0x0000001f2b047899 */ /* 0x000fcc00080006ff */
[----:B------:R-:W-:-:S04]  /*7080*/  IMAD.U32 R4, RZ, RZ, UR4 ;  /* 0x00000004ff047e24 */ /* 0x000fc8000f8e00ff */
[----:B------:R-:W0:Y:S02]  /*7090*/  SYNCS.PHASECHK.TRANS64.TRYWAIT P0, [UR72], R4 ;  /* 0x00000004ff0075a7 */ /* 0x000e240008001148 */
[----:B0-----:R-:W-:Y:S05]  /*70a0*/  @!P0 BRA `(.L_x_21) ;  /* 0x0000002800848947 */ /* 0x001fea0003800000 */
.L_x_27:
[----:B------:R-:W-:-:S07]  /*70b0*/  IMAD.MOV.U32 R189, RZ, RZ, R162 ;  /* 0x000000ffffbd7224 */ /* 0x000fce00078e00a2 */
.L_x_15:
[C---:B-12---:R-:W-:Y:S01]  /*70c0*/  FMUL R4, R160.reuse, 8388608 ;  /* 0x4b000000a0047820 */ /* 0x046fe20000400000 */
[----:B------:R-:W-:Y:S01]  /*70d0*/  FSETP.GEU.AND P1, PT, R160, 1.175494350822287508e-38, PT ;  /* 0x00800000a000780b */ /* 0x000fe20003f2e000 */
[----:B------:R-:W-:Y:S01]  /*70e0*/  IMAD.MOV.U32 R6, RZ, RZ, 0x3dc6b27f ;  /* 0x3dc6b27fff067424 */ /* 0x000fe200078e00ff */
[----:B------:R-:W-:Y:S01]  /*70f0*/  BAR.SYNC.DEFER_BLOCKING 0x0 ;  /* 0x0000000000007b1d */ /* 0x000fe20000010000 */
[----:B------:R-:W-:Y:S01]  /*7100*/  LEA R71, R71, UR63, 0x7 ;  /* 0x0000003f47477c11 */ /* 0x000fe2000f8e38ff */
[----:B------:R-:W-:Y:S01]  /*7110*/  IMAD.SHL.U32 R75, R0, 0x10, RZ ;  /* 0x00000010004b7824 */ /* 0x000fe200078e00ff */
[----:B------:R-:W-:Y:S02]  /*7120*/  FSEL R105, R4, R160, !P1 ;  /* 0x000000a004697208 */ /* 0x000fe40004800000 */
[----:B------:R-:W-:Y:S01]  /*7130*/  SHF.R.U32.HI R5, RZ, 0x2, R0 ;  /* 0x00000002ff057819 */ /* 0x000fe20000011600 */
[----:B------:R-:W0:Y:S01]  /*7140*/  LDCU.64 UR4, c[0x0][0x3e0] ;  /* 0x00007c00ff0477ac */ /* 0x000e220008000a00 */
[----:B------:R-:W-:Y:S01]  /*7150*/  FSETP.GT.AND P0, PT, |R160|, 8.50705917302346158658e+37, PT ;  /* 0x7e800000a000780b */ /* 0x000fe20003f04200 */
[----:B------:R-:W-:Y:S01]  /*7160*/  VIADD R4, R105, 0xc0cafb0d ;  /* 0xc0cafb0d69047836 */ /* 0x000fe20000000000 */
[----:B------:R-:W-:-:S02]  /*7170*/  LOP3.LUT R5, R5, 0x18, RZ, 0xc0, !PT ;  /* 0x0000001805057812 */ /* 0x000fc400078ec0ff */
[----:B------:R-:W-:Y:S02]  /*7180*/  FSETP.GEU.AND P2, PT, |R160|, 1.175494350822287508e-38, PT ;  /* 0x00800000a000780b */ /* 0x000fe40003f4e200 */
[----:B------:R-:W-:Y:S02]  /*7190*/  LOP3.LUT R72, R4, 0xff800000, RZ, 0xc0, !PT ;  /* 0xff80000004487812 */ /* 0x000fe400078ec0ff */
[--C-:B------:R-:W-:Y:S02]  /*71a0*/  LOP3.LUT R68, R5, 0x1f, R0.reuse, 0xf8, !PT ;  /* 0x0000001f05447812 */ /* 0x100fe400078ef800 */
[----:B------:R-:W-:Y:S01]  /*71b0*/  SHF.R.U32.HI R77, RZ, 0x6, R0 ;  /* 0x00000006ff4d7819 */ /* 0x000fe20000011600 */
[----:B------:R-:W-:Y:S01]  /*71c0*/  IMAD.IADD R4, R105, 0x1, -R72 ;  /* 0x0000000169047824 */ /* 0x000fe200078e0a48 */
[----:B------:R-:W-:Y:S01]  /*71d0*/  FSEL R0, RZ, -23, P1 ;  /* 0xc1b80000ff007808 */ /* 0x000fe20000800000 */
[----:B------:R-:W-:Y:S01]  /*71e0*/  IMAD.SHL.U32 R76, R68, 0x8, RZ ;  /* 0x00000008444c7824 */ /* 0x000fe200078e00ff */
[----:B------:R-:W-:Y:S01]  /*71f0*/  SGXT.U32 R77, R77, 0x1 ;  /* 0x000000014d4d781a */ /* 0x000fe20000000000 */
[----:B------:R-:W-:Y:S01]  /*7200*/  FADD R73, R4, -1 ;  /* 0xbf80000004497421 */ /* 0x000fe20000000000 */
[----:B------:R-:W-:Y:S01]  /*7210*/  @P0 FMUL R160, R160, 0.25 ;  /* 0x3e800000a0a00820 */ /* 0x000fe20000400000 */
[----:B------:R-:W1:Y:S02]  /*7220*/  @!P6 SYNCS.CCTL.IV [UR63+0xa000] ;  /* 0x00a00000ff00e9b1 */ /* 0x000e64000800003f */
[----:B-1----:R-:W-:Y:S01]  /*7230*/  BAR.SYNC.DEFER_BLOCKING 0x0 ;  /* 0x0000000000007b1d */ /* 0x002fe20000010000 */
[C---:B------:R-:W-:Y:S01]  /*7240*/  FFMA.FTZ R4, R73.reuse, R6, -0.16845393180847167969 ;  /* 0xbe2c7f3049047423 */ /* 0x040fe20000010006 */
[----:B------:R-:W-:Y:S01]  /*7250*/  IMAD R6, R70, 0x10, R71 ;  /* 0x0000001046067824 */ /* 0x000fe200078e0247 */
[----:B------:R-:W-:Y:S01]  /*7260*/  I2FP.F32.S32 R71, R72 ;  /* 0x0000004800477245 */ /* 0x000fe20000201400 */
[----:B------:R-:W-:Y:S01]  /*7270*/  @!P2 FMUL R160, R160, 16777216 ;  /* 0x4b800000a0a0a820 */ /* 0x000fe20000400000 */
[----:B------:R-:W-:Y:S01]  /*7280*/  FFMA.FTZ R4, R73, R4, 0.1716887056827545166 ;  /* 0x3e2fcf2a49047423 */ /* 0x000fe20000010004 */
[----:B------:R-:W-:-:S02]  /*7290*/  LOP3.LUT R72, R75, 0x30, RZ, 0xc0, !PT ;  /* 0x000000304b487812 */ /* 0x000fc400078ec0ff */
[----:B------:R-:W1:Y:S01]  /*72a0*/  LDC R70, c[0x0][0x3e8] ;  /* 0x0000fa00ff467b82 */ /* 0x000e620000000800 */
[----:B------:R-:W-:Y:S01]  /*72b0*/  LEA R69, R69, R6, 0x3 ;  /* 0x0000000645457211 */ /* 0x000fe200078e18ff */
[----:B------:R-:W-:Y:S01]  /*72c0*/  FFMA.FTZ R4, R73, R4, -0.17900948226451873779 ;  /* 0xbe374e4349047423 */ /* 0x000fe20000010004 */
[----:B------:R-:W-:Y:S01]  /*72d0*/  FFMA.FTZ R71, R71, 1.1920928955078125e-07, R0 ;  /* 0x3400000047477823 */ /* 0x000fe20000010000 */
[----:B------:R-:W-:Y:S01]  /*72e0*/  ISETP.GE.U32.AND P1, PT, R105, 0x7f800000, PT ;  /* 0x7f8000006900780c */ /* 0x000fe20003f26070 */
[----:B0-----:R-:W-:Y:S01]  /*72f0*/  UIMAD UR4, UR9, UR4, URZ ;  /* 0x00000004090472a4 */ /* 0x001fe2000f8e02ff */
[C---:B------:R-:W-:Y:S01]  /*7300*/  FFMA.FTZ R4, R73.reuse, R4, 0.20512372255325317383 ;  /* 0x3e520bf449047423 */ /* 0x040fe20000010004 */
[----:B------:R-:W-:Y:S02]  /*7310*/  SHF.L.U32 R68, R68, 0x4, RZ ;  /* 0x0000000444447819 */ /* 0x000fe400000006ff */
[----:B------:R-:W-:Y:S01]  /*7320*/  USHF.L.U32 UR6, UR4, 0x1, URZ ;  /* 0x0000000104067899 */ /* 0x000fe200080006ff */
[----:B------:R-:W-:Y:S01]  /*7330*/  FFMA.FTZ R4, R73, R4, -0.24046532809734344482 ;  /* 0xbe763c8b49047423 */ /* 0x000fe20000010004 */
[----:B------:R-:W-:-:S03]  /*7340*/  LOP3.LUT R68, R68, 0xf0, RZ, 0xc0, !PT ;  /* 0x000000f044447812 */ /* 0x000fc600078ec0ff */
[C---:B------:R-:W-:Y:S01]  /*7350*/  FFMA.FTZ R4, R73.reuse, R4, 0.28857114911079406738 ;  /* 0x3e93bf9949047423 */ /* 0x040fe20000010004 */
[----:B------:R-:W0:Y:S03]  /*7360*/  @!P6 SYNCS.CCTL.IV [UR63+0xa008] ;  /* 0x00a00800ff00e9b1 */ /* 0x000e26000800003f */
[C---:B------:R-:W-:Y:S01]  /*7370*/  FFMA.FTZ R74, R73.reuse, R4, -0.36067417263984680176 ;  /* 0xbeb8aa49494a7423 */ /* 0x040fe20000010004 */
[----:B------:R-:W-:Y:S01]  /*7380*/  @P1 IMAD.MOV.U32 R104, RZ, RZ, 0x7f800000 ;  /* 0x7f800000ff681424 */ /* 0x000fe200078e00ff */
[----:B------:R-:W-:Y:S01]  /*7390*/  LDTM.16dp32bit_t0_t15.x64 R4, tmem[UR66] ;  /* 0x00000042000479ee */ /* 0x000fe20008b00000 */
[----:B------:R-:W2:Y:S01]  /*73a0*/  LDTM.16dp32bit_t16_t31.x64 R4, tmem[UR66+0x40] ;  /* 0x00004042000479ee */ /* 0x000ea20008b20000 */
[----:B------:R-:W-:Y:S01]  /*73b0*/  NOP ;  /* 0x0000000000007918 */ /* 0x000fe20000000000 */
[----:B------:R-:W-:Y:S01]  /*73c0*/  FFMA.FTZ R74, R73, R74, 0.48089820146560668945 ;  /* 0x3ef6384a494a7423 */ /* 0x000fe2000001004a */
[----:B-1----:R-:W-:Y:S01]  /*73d0*/  IMAD R75, R77, R70, RZ ;  /* 0x000000464d4b7224 */ /* 0x002fe200078e02ff */
[----:B------:R-:W-:-:S02]  /*73e0*/  LOP3.LUT R77, R76, 0xc0, RZ, 0xc0, !PT ;  /* 0x000000c04c4d7812 */ /* 0x000fc400078ec0ff */
[----:B------:R-:W-:Y:S02]  /*73f0*/  FFMA.FTZ R74, R73, R74, -0.72134751081466674805 ;  /* 0xbf38aa3b494a7423 */ /* 0x000fe4000001004a */
[----:B------:R-:W-:Y:S02]  /*7400*/  IADD3 R0, PT, PT, R77, UR63, R72 ;  /* 0x0000003f4d007c10 */ /* 0x000fe4000fffe048 */
[C---:B------:R-:W-:Y:S01]  /*7410*/  FMUL R74, R73.reuse, R74 ;  /* 0x0000004a494a7220 */ /* 0x040fe20000400000 */
[----:B------:R1:W3:Y:S03]  /*7420*/  MUFU.RCP R72, R160 ;  /* 0x000000a000487308 */ /* 0x0002e60000001000 */
[----:B------:R-:W-:-:S04]  /*7430*/  FMUL R74, R73, R74 ;  /* 0x0000004a494a7220 */ /* 0x000fc80000400000 */
[----:B------:R-:W-:Y:S01]  /*7440*/  FFMA.FTZ R74, R73, 1.4426950216293334961, R74 ;  /* 0x3fb8aa3b494a7823 */ /* 0x000fe2000001004a */
[C---:B------:R-:W-:Y:S01]  /*7450*/  IMAD R73, R70.reuse, 0x2, R75 ;  /* 0x0000000246497824 */ /* 0x040fe200078e024b */
[----:B-1----:R-:W1:Y:S02]  /*7460*/  LDC.64 R160, c[0x0][0x398] ;  /* 0x0000e600ffa07b82 */ /* 0x002e640000000a00 */
[----:B------:R-:W-:Y:S01]  /*7470*/  FADD R71, R71, R74 ;  /* 0x0000004a47477221 */ /* 0x000fe20000000000 */
[----:B------:R-:W-:Y:S02]  /*7480*/  IMAD R77, R70, 0x2, R73 ;  /* 0x00000002464d7824 */ /* 0x000fe400078e0249 */
[----:B--2---:R-:W-:Y:S01]  /*7490*/  @P0 FMUL R24, R24, 0.25 ;  /* 0x3e80000018180820 */ /* 0x004fe20000400000 */
[----:B------:R-:W-:Y:S01]  /*74a0*/  @P0 FMUL R53, R53, 0.25 ;  /* 0x3e80000035350820 */ /* 0x000fe20000400000 */
[----:B------:R-:W-:Y:S01]  /*74b0*/  @P0 FMUL R25, R25, 0.25 ;  /* 0x3e80000019190820 */ /* 0x000fe20000400000 */
[----:B------:R-:W-:-:S02]  /*74c0*/  IMAD R79, R70, 0x2, R77 ;  /* 0x00000002464f7824 */ /* 0x000fc400078e024d */
[----:B------:R-:W-:Y:S01]  /*74d0*/  @!P2 FMUL R24, R24, 16777216 ;  /* 0x4b8000001818a820 */ /* 0x000fe20000400000 */
[----:B------:R-:W-:Y:S01]  /*74e0*/  @!P2 FMUL R53, R53, 16777216 ;  /* 0x4b8000003535a820 */ /* 0x000fe20000400000 */
[----:B------:R-:W-:Y:S01]  /*74f0*/  @P0 FMUL R55, R55, 0.25 ;  /* 0x3e80000037370820 */ /* 0x000fe20000400000 */
[----:B------:R-:W-:Y:S01]  /*7500*/  @P0 FMUL R22, R22, 0.25 ;  /* 0x3e80000016160820 */ /* 0x000fe20000400000 */
[C---:B---3--:R-:W-:Y:S01]  /*7510*/  FMUL R80, R72.reuse, R24 ;  /* 0x0000001848507220 */ /* 0x048fe20000400000 */
[----:B------:R-:W-:Y:S01]  /*7520*/  @!P2 FMUL R25, R25, 16777216 ;  /* 0x4b8000001919a820 */ /* 0x000fe20000400000 */
[----:B------:R-:W-:Y:S01]  /*7530*/  FMUL R24, R72, R53 ;  /* 0x0000003548187220 */ /* 0x000fe20000400000 */
[----:B------:R-:W-:Y:S01]  /*7540*/  @P0 FMUL R57, R57, 0.25 ;  /* 0x3e80000039390820 */ /* 0x000fe20000400000 */
[----:B------:R-:W-:Y:S01]  /*7550*/  @!P2 FMUL R55, R55, 16777216 ;  /* 0x4b8000003737a820 */ /* 0x000fe20000400000 */
[----:B------:R-:W-:Y:S01]  /*7560*/  LEA R53, R70, R79, 0x1 ;  /* 0x0000004f46357211 */ /* 0x000fe200078e08ff */
[----:B------:R-:W-:Y:S01]  /*7570*/  @P0 FMUL R27, R27, 0.25 ;  /* 0x3e8000001b1b0820 */ /* 0x000fe20000400000 */
[----:B------:R-:W-:Y:S01]  /*7580*/  @!P2 FMUL R22, R22, 16777216 ;  /* 0x4b8000001616a820 */ /* 0x000fe20000400000 */
[C---:B------:R-:W-:Y:S01]  /*7590*/  FMUL R82, R72.reuse, R25 ;  /* 0x0000001948527220 */ /* 0x040fe20000400000 */
[----:B------:R-:W-:Y:S01]  /*75a0*/  @P0 FMUL R59, R59, 0.25 ;  /* 0x3e8000003b3b0820 */ /* 0x000fe20000400000 */
[----:B------:R-:W-:Y:S01]  /*75b0*/  @!P2 FMUL R57, R57, 16777216 ;  /* 0x4b8000003939a820 */ /* 0x000fe20000400000 */
[----:B------:R-:W-:Y:S01]  /*75c0*/  FMUL R25, R72, R55 ;  /* 0x0000003748197220 */ /* 0x000fe20000400000 */
[----:B------:R-:W-:-:S02]  /*75d0*/  IMAD R55, R70, 0x2, R53 ;  /* 0x0000000246377824 */ /* 0x000fc400078e0235 */
[----:B------:R-:W-:Y:S01]  /*75e0*/  @P0 FMUL R28, R28, 0.25 ;  /* 0x3e8000001c1c0820 */ /* 0x000fe20000400000 */
[----:B------:R-:W-:Y:S01]  /*75f0*/  @!P2 FMUL R27, R27, 16777216 ;  /* 0x4b8000001b1ba820 */ /* 0x000fe20000400000 */
[C---:B------:R-:W-:Y:S01]  /*7600*/  FMUL R78, R72.reuse, R22 ;  /* 0x00000016484e7220 */ /* 0x040fe20000400000 */
[----:B------:R-:W-:Y:S01]  /*7610*/  @P0 FMUL R61, R61, 0.25 ;  /* 0x3e8000003d3d0820 */ /* 0x000fe20000400000 */
[----:B------:R-:W-:Y:S01]  /*7620*/  @!P2 FMUL R59, R59, 16777216 ;  /* 0x4b8000003b3ba820 */ /* 0x000fe20000400000 */
[----:B------:R-:W-:Y:S01]  /*7630*/  FMUL R22, R72, R57 ;  /* 0x0000003948167220 */ /* 0x000fe20000400000 */
[----:B------:R-:W-:Y:S02]  /*7640*/  IMAD R57, R70, 0x2, R55 ;  /* 0x0000000246397824 */ /* 0x000fe400078e0237 */
        /* <DEDUP_REMOVED lines=14> */
[----:B------:R-:W-:Y:S01]  /*7730*/  @!P2 FMUL R32, R32, 16777216 ;  /* 0x4b8000002020a820 */ /* 0x000fe20000400000 */
[C---:B------:R-:W-:Y:S01]  /*7740*/  FMUL R91, R72.reuse, R31 ;  /* 0x0000001f485b7220 */ /* 0x040fe20000400000 */
[----:B------:R-:W-:Y:S01]  /*7750*/  @P0 FMUL R11, R11, 0.25 ;  /* 0x3e8000000b0b0820 */ /* 0x000fe20000400000 */
[----:B------:R-:W-:Y:S01]  /*7760*/  @P0 FMUL R35, R35, 0.25 ;  /* 0x3e80000023230820 */ /* 0x000fe20000400000 */
[----:B------:R-:W-:Y:S01]  /*7770*/  @!P2 FMUL R65, R65, 16777216 ;  /* 0x4b8000004141a820 */ /* 0x000fe20000400000 */
[----:B------:R-:W-:Y:S01]  /*7780*/  FMUL R31, R72, R63 ;  /* 0x0000003f481f7220 */ /* 0x000fe20000400000 */
[----:B------:R-:W-:Y:S01]  /*7790*/  @P0 FMUL R4, R4, 0.25 ;  /* 0x3e80000004040820 */ /* 0x000fe20000400000 */
[----:B------:R-:W-:Y:S01]  /*77a0*/  @P0 FMUL R6, R6, 0.25 ;  /* 0x3e80000006060820 */ /* 0x000fe20000400000 */
[----:B------:R-:W-:Y:S01]  /*77b0*/  @P0 FMUL R14, R14, 0.25 ;  /* 0x3e8000000e0e0820 */ /* 0x000fe20000400000 */
[----:B------:R-:W-:Y:S01]  /*77c0*/  @P0 FMUL R67, R67, 0.25 ;  /* 0x3e80000043430820 */ /* 0x000fe20000400000 */
[----:B------:R-:W-:-:S02]  /*77d0*/  IMAD R63, R70, 0x2, R61 ;  /* 0x00000002463f7824 */ /* 0x000fc400078e023d */
[----:B------:R-:W-:Y:S01]  /*77e0*/  @P0 FMUL R5, R5, 0.25 ;  /* 0x3e80000005050820 */ /* 0x000fe20000400000 */
[----:B------:R-:W-:Y:S01]  /*77f0*/  @P0 FMUL R7, R7, 0.25 ;  /* 0x3e80000007070820 */ /* 0x000fe20000400000 */
[----:B------:R-:W-:Y:S01]  /*7800*/  @P0 FMUL R15, R15, 0.25 ;  /* 0x3e8000000f0f0820 */ /* 0x000fe20000400000 */
[----:B------:R-:W-:Y:S01]  /*7810*/  @P0 FMUL R8, R8, 0.25 ;  /* 0x3e80000008080820 */ /* 0x000fe20000400000 */
[----:B------:R-:W-:Y:S01]  /*7820*/  @P0 FMUL R10, R10, 0.25 ;  /* 0x3e8000000a0a0820 */ /* 0x000fe20000400000 */
[----:B------:R-:W-:Y:S01]  /*7830*/  @P0 FMUL R12, R12, 0.25 ;  /* 0x3e8000000c0c0820 */ /* 0x000fe20000400000 */
[----:B------:R-:W-:Y:S01]  /*7840*/  @P0 FMUL R18, R18, 0.25 ;  /* 0x3e80000012120820 */ /* 0x000fe20000400000 */
[----:B------:R-:W-:Y:S01]  /*7850*/  FMUL R88, R72, R32 ;  /* 0x0000002048587220 */ /* 0x000fe20000400000 */
[----:B------:R-:W-:Y:S01]  /*7860*/  @P0 FMUL R9, R9, 0.25 ;  /* 0x3e80000009090820 */ /* 0x000fe20000400000 */
[----:B------:R-:W-:Y:S01]  /*7870*/  @P0 FMUL R13, R13, 0.25 ;  /* 0x3e8000000d0d0820 */ /* 0x000fe20000400000 */
[----:B------:R-:W-:Y:S01]  /*7880*/  @P0 FMUL R16, R16, 0.25 ;  /* 0x3e80000010100820 */ /* 0x000fe20000400000 */
[----:B------:R-:W-:Y:S01]  /*7890*/  @P0 FMUL R17, R17, 0.25 ;  /* 0x3e80000011110820 */ /* 0x000fe20000400000 */
[----:B------:R-:W-:Y:S01]  /*78a0*/  @P0 FMUL R19, R19, 0.25 ;  /* 0x3e80000013130820 */ /* 0x000fe20000400000 */
[----:B------:R-:W-:Y:S01]  /*78b0*/  @!P2 FMUL R11, R11, 16777216 ;  /* 0x4b8000000b0ba820 */ /* 0x000fe20000400000 */
[----:B------:R-:W-:Y:S01]  /*78c0*/  @!P2 FMUL R35, R35, 16777216 ;  /* 0x4b8000002323a820 */ /* 0x000fe20000400000 */
[----:B------:R-:W-:Y:S01]  /*78d0*/  FMUL R32, R72, R65 ;  /* 0x0000004148207220 */ /* 0x000fe20000400000 */
[----:B------:R-:W-:Y:S01]  /*78e0*/  @P0 FMUL R21, R21, 0.25 ;  /* 0x3e80000015150820 */ /* 0x000fe20000400000 */
[----:B------:R-:W-:Y:S01]  /*78f0*/  @P0 FMUL R23, R23, 0.25 ;  /* 0x3e80000017170820 */ /* 0x000fe20000400000 */
[----:B------:R-:W-:Y:S01]  /*7900*/  @!P2 FMUL R4, R4, 16777216 ;  /* 0x4b8000000404a820 */ /* 0x000fe20000400000 */
[----:B------:R-:W-:Y:S01]  /*7910*/  @!P2 FMUL R6, R6, 16777216 ;  /* 0x4b8000000606a820 */ /* 0x000fe20000400000 */
[----:B------:R-:W-:Y:S01]  /*7920*/  @!P2 FMUL R14, R14, 16777216 ;  /* 0x4b8000000e0ea820 */ /* 0x000fe20000400000 */
[----:B------:R-:W-:Y:S01]  /*7930*/  @!P2 FMUL R67, R67, 16777216 ;  /* 0x4b8000004343a820 */ /* 0x000fe20000400000 */
[----:B------:R-:W-:-:S02]  /*7940*/  IMAD R65, R70, 0x2, R63 ;  /* 0x0000000246417824 */ /* 0x000fc400078e023f */
[----:B------:R-:W-:Y:S01]  /*7950*/  @!P2 FMUL R5, R5, 16777216 ;  /* 0x4b8000000505a820 */ /* 0x000fe20000400000 */
        /* <DEDUP_REMOVED lines=11> */
[C---:B------:R-:W-:Y:S01]  /*7a10*/  FMUL R74, R72.reuse, R11 ;  /* 0x0000000b484a7220 */ /* 0x040fe20000400000 */
[----:B------:R-:W-:Y:S01]  /*7a20*/  FMUL R95, R72, R35 ;  /* 0x00000023485f7220 */ /* 0x000fe20000400000 */
[----:B------:R-:W-:Y:S01]  /*7a30*/  @P0 FMUL R26, R26, 0.25 ;  /* 0x3e8000001a1a0820 */ /* 0x000fe20000400000 */
[----:B------:R-:W-:Y:S01]  /*7a40*/  @P0 FMUL R36, R36, 0.25 ;  /* 0x3e80000024240820 */ /* 0x000fe20000400000 */
[----:B------:R-:W-:Y:S01]  /*7a50*/  @!P2 FMUL R21, R21, 16777216 ;  /* 0x4b8000001515a820 */ /* 0x000fe20000400000 */
[----:B------:R-:W-:Y:S01]  /*7a60*/  @!P2 FMUL R23, R23, 16777216 ;  /* 0x4b8000001717a820 */ /* 0x000fe20000400000 */
[C---:B------:R-:W-:Y:S01]  /*7a70*/  FMUL R4, R72.reuse, R4 ;  /* 0x0000000448047220 */ /* 0x040fe20000400000 */
[C---:B------:R-:W-:Y:S01]  /*7a80*/  FMUL R81, R72.reuse, R6 ;  /* 0x0000000648517220 */ /* 0x040fe20000400000 */
[C---:B------:R-:W-:Y:S01]  /*7a90*/  FMUL R11, R72.reuse, R14 ;  /* 0x0000000e480b7220 */ /* 0x040fe20000400000 */
[C---:B------:R-:W-:Y:S01]  /*7aa0*/  FMUL R35, R72.reuse, R67 ;  /* 0x0000004348237220 */ /* 0x040fe20000400000 */
[C---:B------:R-:W-:Y:S01]  /*7ab0*/  FMUL R5, R72.reuse, R5 ;  /* 0x0000000548057220 */ /* 0x040fe20000400000 */
[C---:B------:R-:W-:Y:S01]  /*7ac0*/  FMUL R6, R72.reuse, R7 ;  /* 0x0000000748067220 */ /* 0x040fe20000400000 */
[----:B------:R-:W-:Y:S01]  /*7ad0*/  FMUL R14, R72, R15 ;  /* 0x0000000f480e7220 */ /* 0x000fe20000400000 */
[----:B------:R-:W-:Y:S01]  /*7ae0*/  LEA R67, R70, R65, 0x1 ;  /* 0x0000004146437211 */ /* 0x000fe200078e08ff */
        /* <DEDUP_REMOVED lines=8> */
[----:B------:R-:W-:Y:S01]  /*7b70*/  FMUL R18, R72, R19 ;  /* 0x0000001348127220 */ /* 0x000fe20000400000 */
[----:B------:R-:W-:Y:S01]  /*7b80*/  @!P2 FMUL R26, R26, 16777216 ;  /* 0x4b8000001a1aa820 */ /* 0x000fe20000400000 */
[----:B------:R-:W-:Y:S01]  /*7b90*/  @!P2 FMUL R36, R36, 16777216 ;  /* 0x4b8000002424a820 */ /* 0x000fe20000400000 */
[C---:B------:R-:W-:Y:S01]  /*7ba0*/  FMUL R76, R72.reuse, R21 ;  /* 0x00000015484c7220 */ /* 0x040fe20000400000 */
[----:B------:R-:W-:Y:S01]  /*7bb0*/  FMUL R83, R72, R23 ;  /* 0x0000001748537220 */ /* 0x000fe20000400000 */
[----:B------:R-:W-:Y:S01]  /*7bc0*/  F2FP.BF16.F32.PACK_AB R4, R81, R4 ;  /* 0x000000045104723e */ /* 0x000fe200000010ff */
[----:B------:R-:W-:Y:S01]  /*7bd0*/  IMAD R81, R70, 0x2, R67 ;  /* 0x0000000246517824 */ /* 0x000fe200078e0243 */
[----:B------:R-:W-:Y:S01]  /*7be0*/  F2FP.BF16.F32.PACK_AB R8, R6, R5 ;  /* 0x000000050608723e */ /* 0x000fe200000010ff */
[----:B------:R-:W-:Y:S01]  /*7bf0*/  @P0 FMUL R30, R30, 0.25 ;  /* 0x3e8000001e1e0820 */ /* 0x000fe20000400000 */
[----:B------:R-:W-:Y:S01]  /*7c00*/  F2FP.BF16.F32.PACK_AB R5, R10, R7 ;  /* 0x000000070a05723e */ /* 0x000fe200000010ff */
[----:B------:R-:W-:Y:S01]  /*7c10*/  @P0 FMUL R37, R37, 0.25 ;  /* 0x3e80000025250820 */ /* 0x000fe20000400000 */
[----:B------:R-:W-:Y:S01]  /*7c20*/  F2FP.BF16.F32.PACK_AB R6, R11, R12 ;  /* 0x0000000c0b06723e */ /* 0x000fe200000010ff */
[C---:B------:R-:W-:Y:S01]  /*7c30*/  FMUL R85, R72.reuse, R26 ;  /* 0x0000001a48557220 */ /* 0x040fe20000400000 */
[----:B------:R-:W-:Y:S01]  /*7c40*/  FMUL R92, R72, R36 ;  /* 0x00000024485c7220 */ /* 0x000fe20000400000 */
[----:B------:R-:W-:Y:S01]  /*7c50*/  F2FP.BF16.F32.PACK_AB R9, R74, R9 ;  /* 0x000000094a09723e */ /* 0x000fe200000010ff */
[----:B------:R-:W-:Y:S01]  /*7c60*/  @!P2 FMUL R30, R30, 16777216 ;  /* 0x4b8000001e1ea820 */ /* 0x000fe20000400000 */
[----:B------:R-:W-:Y:S01]  /*7c70*/  F2FP.BF16.F32.PACK_AB R10, R14, R13 ;  /* 0x0000000d0e0a723e */ /* 0x000fe200000010ff */
[----:B------:R-:W-:Y:S01]  /*7c80*/  @!P2 FMUL R37, R37, 16777216 ;  /* 0x4b8000002525a820 */ /* 0x000fe20000400000 */
[----:B------:R-:W-:Y:S01]  /*7c90*/  F2FP.BF16.F32.PACK_AB R7, R15, R16 ;  /* 0x000000100f07723e */ /* 0x000fe200000010ff */
[----:B------:R-:W-:Y:S01]  /*7ca0*/  @P0 FMUL R29, R29, 0.25 ;  /* 0x3e8000001d1d0820 */ /* 0x000fe20000400000 */
[----:B------:R-:W-:Y:S01]  /*7cb0*/  F2FP.BF16.F32.PACK_AB R11, R18, R17 ;  /* 0x00000011120b723e */ /* 0x000fe200000010ff */
[----:B------:R-:W-:Y:S01]  /*7cc0*/  FMUL R89, R72, R30 ;  /* 0x0000001e48597220 */ /* 0x000fe20000400000 */
[----:B------:R-:W-:Y:S01]  /*7cd0*/  F2FP.BF16.F32.PACK_AB R36, R83, R76 ;  /* 0x0000004c5324723e */ /* 0x000fe200000010ff */
[----:B------:R-:W-:Y:S01]  /*7ce0*/  IMAD R83, R70, 0x2, R81 ;  /* 0x0000000246537824 */ /* 0x000fe200078e0251 */
[----:B0-----:R-:W-:Y:S01]  /*7cf0*/  STS.128 [R69], R4 ;  /* 0x0000000445007388 */ /* 0x001fe20000000c00 */
[----:B------:R-:W-:Y:S01]  /*7d00*/  F2FP.BF16.F32.PACK_AB R13, R85, R80 ;  /* 0x00000050550d723e */ /* 0x000fe200000010ff */
[----:B------:R-:W-:Y:S01]  /*7d10*/  FMUL R94, R72, R37 ;  /* 0x00000025485e7220 */ /* 0x000fe20000400000 */
[----:B------:R-:W-:Y:S01]  /*7d20*/  IMAD R85, R70, 0x2, R83 ;  /* 0x0000000246557824 */ /* 0x000fe200078e0253 */
[----:B------:R-:W-:Y:S01]  /*7d30*/  STS.128 [R69+0x400], R8 ;  /* 0x0004000845007388 */ /* 0x000fe20000000c00 */
[----:B------:R-:W-:Y:S01]  /*7d40*/  @P0 FMUL R38, R38, 0.25 ;  /* 0x3e80000026260820 */ /* 0x000fe20000400000 */
[----:B------:R-:W-:Y:S01]  /*7d50*/  @!P2 FMUL R29, R29, 16777216 ;  /* 0x4b8000001d1da820 */ /* 0x000fe20000400000 */
[----:B------:R-:W-:Y:S01]  /*7d60*/  F2FP.BF16.F32.PACK_AB R37, R87, R82 ;  /* 0x000000525725723e */ /* 0x000fe200000010ff */
[----:B------:R-:W-:Y:S01]  /*7d70*/  @P0 FMUL R34, R34, 0.25 ;  /* 0x3e80000022220820 */ /* 0x000fe20000400000 */
[----:B------:R-:W-:-:S02]  /*7d80*/  IMAD R87, R70, 0x2, R85 ;  /* 0x0000000246577824 */ /* 0x000fc400078e0255 */
[----:B------:R-:W-:Y:S01]  /*7d90*/  @!P2 FMUL R38, R38, 16777216 ;  /* 0x4b8000002626a820 */ /* 0x000fe20000400000 */
[----:B------:R-:W-:Y:S01]  /*7da0*/  FMUL R86, R72, R29 ;  /* 0x0000001d48567220 */ /* 0x000fe20000400000 */
[----:B------:R-:W-:Y:S01]  /*7db0*/  F2FP.BF16.F32.PACK_AB R14, R89, R84 ;  /* 0x00000054590e723e */ /* 0x000fe200000010ff */
[----:B------:R-:W-:Y:S01]  /*7dc0*/  @P0 FMUL R33, R33, 0.25 ;  /* 0x3e80000021210820 */ /* 0x000fe20000400000 */
[----:B------:R-:W-:Y:S01]  /*7dd0*/  @!P2 FMUL R34, R34, 16777216 ;  /* 0x4b8000002222a820 */ /* 0x000fe20000400000 */
[----:B------:R-:W-:Y:S02]  /*7de0*/  IMAD R89, R70, 0x2, R87 ;  /* 0x0000000246597824 */ /* 0x000fe400078e0257 */
[----:B------:R-:W-:Y:S01]  /*7df0*/  @P0 FMUL R20, R20, 0.25 ;  /* 0x3e80000014140820 */ /* 0x000fe20000400000 */
[----:B------:R-:W-:Y:S01]  /*7e00*/  FMUL R97, R72, R38 ;  /* 0x0000002648617220 */ /* 0x000fe20000400000 */
[----:B------:R-:W-:Y:S01]  /*7e10*/  @P0 FMUL R39, R39, 0.25 ;  /* 0x3e80000027270820 */ /* 0x000fe20000400000 */
        /* <DEDUP_REMOVED lines=20> */
[----:B------:R-:W-:Y:S01]  /*7f60*/  @!P2 FMUL R33, R33, 16777216 ;  /* 0x4b8000002121a820 */ /* 0x000fe20000400000 */
[----:B------:R-:W-:Y:S01]  /*7f70*/  FMUL R93, R72, R34 ;  /* 0x00000022485d7220 */ /* 0x000fe20000400000 */
[----:B------:R-:W-:Y:S01]  /*7f80*/  @P1 FFMA.FTZ R71, R105, R104, +INF ;  /* 0x7f80000069471423 */ /* 0x000fe20000010068 */
[----:B------:R-:W-:Y:S01]  /*7f90*/  F2FP.BF16.F32.PACK_AB R38, R91, R86 ;  /* 0x000000565b26723e */ /* 0x000fe200000010ff */
[----:B------:R-:W-:Y:S01]  /*7fa0*/  @!P2 FMUL R20, R20, 16777216 ;  /* 0x4b8000001414a820 */ /* 0x000fe20000400000 */
[----:B------:R-:W-:Y:S01]  /*7fb0*/  FSETP.NEU.AND P0, PT, R105, RZ, PT ;  /* 0x000000ff6900720b */ /* 0x000fe20003f0d000 */
[----:B------:R-:W-:Y:S01]  /*7fc0*/  @!P2 FMUL R39, R39, 16777216 ;  /* 0x4b8000002727a820 */ /* 0x000fe20000400000 */
[----:B------:R-:W-:Y:S01]  /*7fd0*/  LEA R91, R70, R89, 0x1 ;  /* 0x00000059465b7211 */ /* 0x000fe200078e08ff */
[----:B------:R-:W-:Y:S01]  /*7fe0*/  FMUL R90, R72, R33 ;  /* 0x00000021485a7220 */ /* 0x000fe20000400000 */
[----:B------:R-:W-:Y:S01]  /*7ff0*/  FSEL R12, R71, -INF , P0 ;  /* 0xff800000470c7808 */ /* 0x000fe20000000000 */
[----:B------:R-:W-:Y:S01]  /*8000*/  @!P2 FMUL R42, R42, 16777216 ;  /* 0x4b8000002a2aa820 */ /* 0x000fe20000400000 */
[----:B------:R-:W-:Y:S01]  /*8010*/  F2FP.BF16.F32.PACK_AB R15, R93, R88 ;  /* 0x000000585d0f723e */ /* 0x000fe200000010ff */
[----:B------:R-:W-:Y:S01]  /*8020*/  FMUL R19, R72, R20 ;  /* 0x0000001448137220 */ /* 0x000fe20000400000 */
[----:B------:R-:W-:-:S02]  /*8030*/  IMAD R93, R70, 0x2, R91 ;  /* 0x00000002465d7824 */ /* 0x000fc400078e025b */
[----:B------:R-:W-:Y:S01]  /*8040*/  @!P2 FMUL R43, R43, 16777216 ;  /* 0x4b8000002b2ba820 */ /* 0x000fe20000400000 */
[----:B------:R-:W-:Y:S01]  /*8050*/  LEA R71, R3, UR63, 0x4 ;  /* 0x0000003f03477c11 */ /* 0x000fe2000f8e20ff */
[----:B------:R-:W-:Y:S01]  /*8060*/  BAR.SYNC.DEFER_BLOCKING 0x0 ;  /* 0x0000000000007b1d */ /* 0x000fe20000010000 */
[----:B------:R-:W-:Y:S01]  /*8070*/  @!P2 FMUL R44, R44, 16777216 ;  /* 0x4b8000002c2ca820 */ /* 0x000fe20000400000 */
[C---:B------:R-:W-:Y:S01]  /*8080*/  FMUL R99, R72.reuse, R39 ;  /* 0x0000002748637220 */ /* 0x040fe20000400000 */
[----:B------:R-:W-:Y:S01]  /*8090*/  F2FP.BF16.F32.PACK_AB R39, R95, R90 ;  /* 0x0000005a5f27723e */ /* 0x000fe200000010ff */
[----:B------:R-:W-:Y:S01]  /*80a0*/  FMUL R101, R72, R42 ;  /* 0x0000002a48657220 */ /* 0x000fe20000400000 */
[----:B------:R-:W-:Y:S01]  /*80b0*/  FFMA R189, R12, 0.69314718246459960938, R189 ;  /* 0x3f3172180cbd7823 */ /* 0x000fe200000000bd */
[----:B------:R-:W-:Y:S02]  /*80c0*/  IMAD R95, R70, 0x2, R93 ;  /* 0x00000002465f7824 */ /* 0x000fe400078e025d */
[----:B------:R-:W-:Y:S01]  /*80d0*/  FMUL R42, R72, R43 ;  /* 0x0000002b482a7220 */ /* 0x000fe20000400000 */
[----:B------:R-:W-:Y:S01]  /*80e0*/  F2FP.BF16.F32.PACK_AB R12, R78, R19 ;  /* 0x000000134e0c723e */ /* 0x000fe200000010ff */
[----:B------:R-:W-:Y:S01]  /*80f0*/  @!P2 FMUL R48, R48, 16777216 ;  /* 0x4b8000003030a820 */ /* 0x000fe20000400000 */
[----:B------:R-:W-:Y:S01]  /*8100*/  FMUL R43, R72, R44 ;  /* 0x0000002c482b7220 */ /* 0x000fe20000400000 */
[----:B------:R-:W-:Y:S01]  /*8110*/  @!P2 FMUL R40, R40, 16777216 ;  /* 0x4b8000002828a820 */ /* 0x000fe20000400000 */
[----:B------:R-:W-:Y:S01]  /*8120*/  F2FP.BF16.F32.PACK_AB R44, R97, R92 ;  /* 0x0000005c612c723e */ /* 0x000fe200000010ff */
[----:B------:R-:W-:-:S02]  /*8130*/  IMAD R97, R70, 0x2, R95 ;  /* 0x0000000246617824 */ /* 0x000fc400078e025f */
[C---:B------:R-:W-:Y:S01]  /*8140*/  FMUL R100, R72.reuse, R48 ;  /* 0x0000003048647220 */ /* 0x040fe20000400000 */
[----:B------:R-:W-:Y:S01]  /*8150*/  @!P2 FMUL R45, R45, 16777216 ;  /* 0x4b8000002d2da820 */ /* 0x000fe20000400000 */
[----:B------:R-:W-:Y:S01]  /*8160*/  @!P2 FMUL R47, R47, 16777216 ;  /* 0x4b8000002f2fa820 */ /* 0x000fe20000400000 */
[----:B------:R-:W-:Y:S01]  /*8170*/  FMUL R96, R72, R40 ;  /* 0x0000002848607220 */ /* 0x000fe20000400000 */
[----:B------:R-:W-:Y:S01]  /*8180*/  F2FP.BF16.F32.PACK_AB R48, R99, R94 ;  /* 0x0000005e6330723e */ /* 0x000fe200000010ff */
[----:B------:R-:W-:Y:S01]  /*8190*/  @!P2 FMUL R50, R50, 16777216 ;  /* 0x4b8000003232a820 */ /* 0x000fe20000400000 */
[----:B------:R-:W-:Y:S02]  /*81a0*/  IMAD R99, R70, 0x2, R97 ;  /* 0x0000000246637824 */ /* 0x000fe400078e0261 */
[C---:B------:R-:W-:Y:S01]  /*81b0*/  FMUL R98, R72.reuse, R45 ;  /* 0x0000002d48627220 */ /* 0x040fe20000400000 */
[C---:B------:R-:W-:Y:S01]  /*81c0*/  FMUL R47, R72.reuse, R47 ;  /* 0x0000002f482f7220 */ /* 0x040fe20000400000 */
[----:B------:R-:W-:Y:S01]  /*81d0*/  FMUL R103, R72, R50 ;  /* 0x0000003248677220 */ /* 0x000fe20000400000 */
[----:B------:R-:W0:Y:S01]  /*81e0*/  LDS.128 R16, [R71] ;  /* 0x0000000047107984 */ /* 0x000e220000000c00 */
[----:B------:R-:W-:Y:S01]  /*81f0*/  F2FP.BF16.F32.PACK_AB R45, R101, R96 ;  /* 0x00000060652d723e */ /* 0x000fe200000010ff */
[----:B------:R-:W-:Y:S01]  /*8200*/  IMAD R40, R2, UR5, RZ ;  /* 0x0000000502287c24 */ /* 0x000fe2000f8e02ff */
[----:B------:R-:W-:Y:S01]  /*8210*/  LEA R101, R70, R99, 0x1 ;  /* 0x0000006346657211 */ /* 0x000fe200078e08ff */
[----:B------:R-:W-:Y:S01]  /*8220*/  LDS.128 R4, [R71+0x800] ;  /* 0x0008000047047984 */ /* 0x000fe20000000c00 */
[----:B------:R-:W-:Y:S01]  /*8230*/  F2FP.BF16.F32.PACK_AB R50, R47, R98 ;  /* 0x000000622f32723e */ /* 0x000fe200000010ff */
[----:B------:R-:W-:Y:S01]  /*8240*/  @!P2 FMUL R46, R46, 16777216 ;  /* 0x4b8000002e2ea820 */ /* 0x000fe20000400000 */
[----:B------:R-:W-:Y:S01]  /*8250*/  F2FP.BF16.F32.PACK_AB R47, R103, R100 ;  /* 0x00000064672f723e */ /* 0x000fe200000010ff */
[----:B------:R-:W-:Y:S01]  /*8260*/  BAR.SYNC.DEFER_BLOCKING 0x0 ;  /* 0x0000000000007b1d */ /* 0x000fe20000010000 */
[----:B------:R-:W-:Y:S01]  /*8270*/  IMAD R103, R70, 0x2, R101 ;  /* 0x0000000246677824 */ /* 0x000fe200078e0265 */
[----:B------:R-:W-:Y:S01]  /*8280*/  UIMAD.WIDE UR4, UR4, 0x2, URZ ;  /* 0x00000002040478a5 */ /* 0x000fe2000f8e02ff */
[----:B------:R-:W-:Y:S01]  /*8290*/  @!P2 FMUL R41, R41, 16777216 ;  /* 0x4b8000002929a820 */ /* 0x000fe20000400000 */
[----:B------:R-:W-:Y:S01]  /*82a0*/  FMUL R46, R72, R46 ;  /* 0x0000002e482e7220 */ /* 0x000fe20000400000 */
[----:B------:R-:W-:-:S02]  /*82b0*/  IMAD R105, R70, 0x2, R103 ;  /* 0x0000000246697824 */ /* 0x000fc400078e0267 */
[----:B------:R-:W-:Y:S01]  /*82c0*/  @!P2 FMUL R49, R49, 16777216 ;  /* 0x4b8000003131a820 */ /* 0x000fe20000400000 */
[----:B------:R-:W-:Y:S01]  /*82d0*/  @!P2 FMUL R51, R51, 16777216 ;  /* 0x4b8000003333a820 */ /* 0x000fe20000400000 */
[----:B------:R-:W-:Y:S01]  /*82e0*/  FMUL R41, R72, R41 ;  /* 0x0000002948297220 */ /* 0x000fe20000400000 */
[----:B------:R-:W-:Y:S02]  /*82f0*/  IMAD R107, R70, 0x2, R105 ;  /* 0x00000002466b7824 */ /* 0x000fe400078e0269 */
[----:B------:R-:W-:Y:S01]  /*8300*/  @!P2 FMUL R52, R52, 16777216 ;  /* 0x4b8000003434a820 */ /* 0x000fe20000400000 */
[----:B------:R-:W-:Y:S01]  /*8310*/  @!P2 FMUL R54, R54, 16777216 ;  /* 0x4b8000003636a820 */ /* 0x000fe20000400000 */
[----:B------:R-:W-:Y:S01]  /*8320*/  @!P2 FMUL R56, R56, 16777216 ;  /* 0x4b8000003838a820 */ /* 0x000fe20000400000 */
[----:B------:R-:W-:Y:S02]  /*8330*/  IMAD R109, R70, 0x2, R107 ;  /* 0x00000002466d7824 */ /* 0x000fe400078e026b */
[----:B------:R-:W-:Y:S01]  /*8340*/  @!P2 FMUL R58, R58, 16777216 ;  /* 0x4b8000003a3aa820 */ /* 0x000fe20000400000 */
[----:B------:R-:W-:Y:S01]  /*8350*/  @!P2 FMUL R60, R60, 16777216 ;  /* 0x4b8000003c3ca820 */ /* 0x000fe20000400000 */
[----:B------:R-:W-:Y:S01]  /*8360*/  @!P2 FMUL R62, R62, 16777216 ;  /* 0x4b8000003e3ea820 */ /* 0x000fe20000400000 */
[----:B------:R-:W-:-:S02]  /*8370*/  IMAD R111, R70, 0x2, R109 ;  /* 0x00000002466f7824 */ /* 0x000fc400078e026d */
[----:B------:R-:W-:Y:S01]  /*8380*/  @!P2 FMUL R64, R64, 16777216 ;  /* 0x4b8000004040a820 */ /* 0x000fe20000400000 */
[----:B------:R-:W-:Y:S01]  /*8390*/  @!P2 FMUL R66, R66, 16777216 ;  /* 0x4b8000004242a820 */ /* 0x000fe20000400000 */
[C---:B------:R-:W-:Y:S01]  /*83a0*/  FMUL R102, R72.reuse, R49 ;  /* 0x0000003148667220 */ /* 0x040fe20000400000 */
[----:B------:R-:W-:Y:S01]  /*83b0*/  FMUL R51, R72, R51 ;  /* 0x0000003348337220 */ /* 0x000fe20000400000 */
[----:B------:R-:W-:Y:S01]  /*83c0*/  LEA R113, R70, R111, 0x1 ;  /* 0x0000006f46717211 */ /* 0x000fe200078e08ff */
[----:B------:R-:W-:Y:S01]  /*83d0*/  FMUL R30, R72, R58 ;  /* 0x0000003a481e7220 */ /* 0x000fe20000400000 */
[----:B------:R-:W-:Y:S01]  /*83e0*/  STS.128 [R69], R12 ;  /* 0x0000000c45007388 */ /* 0x000fe20000000c00 */
[----:B------:R-:W-:Y:S01]  /*83f0*/  F2FP.BF16.F32.PACK_AB R46, R46, R43 ;  /* 0x0000002b2e2e723e */ /* 0x000fe200000010ff */
[----:B------:R-:W-:Y:S01]  /*8400*/  FMUL R20, R72, R52 ;  /* 0x0000003448147220 */ /* 0x000fe20000400000 */
[----:B------:R-:W-:Y:S01]  /*8410*/  IMAD R115, R70, 0x2, R113 ;  /* 0x0000000246737824 */ /* 0x000fe200078e0271 */
[----:B------:R2:W-:Y:S01]  /*8420*/  STS.128 [R69+0x400], R36 ;  /* 0x0004002445007388 */ /* 0x0005e20000000c00 */
[----:B------:R-:W-:Y:S01]  /*8430*/  F2FP.BF16.F32.PACK_AB R49, R42, R41 ;  /* 0x000000292a31723e */ /* 0x000fe200000010ff */
[----:B------:R-:W-:Y:S01]  /*8440*/  FMUL R21, R72, R56 ;  /* 0x0000003848157220 */ /* 0x000fe20000400000 */
[----:B------:R-:W-:Y:S01]  /*8450*/  IMAD R117, R70, 0x2, R115 ;  /* 0x0000000246757824 */ /* 0x000fe200078e0273 */
[----:B------:R-:W-:Y:S01]  /*8460*/  BAR.SYNC.DEFER_BLOCKING 0x0 ;  /* 0x0000000000007b1d */ /* 0x000fe20000010000 */
[----:B------:R-:W-:Y:S01]  /*8470*/  F2FP.BF16.F32.PACK_AB R51, R51, R102 ;  /* 0x000000663333723e */ /* 0x000fe200000010ff */
[----:B------:R-:W-:Y:S01]  /*8480*/  FMUL R29, R72, R64 ;  /* 0x00000040481d7220 */ /* 0x000fe20000400000 */
[----:B------:R-:W-:-:S02]  /*8490*/  IMAD R119, R70, 0x2, R117 ;  /* 0x0000000246777824 */ /* 0x000fc400078e0275 */
[C---:B------:R-:W-:Y:S01]  /*84a0*/  FMUL R23, R72.reuse, R54 ;  /* 0x0000003648177220 */ /* 0x040fe20000400000 */
[C---:B------:R-:W-:Y:S01]  /*84b0*/  FMUL R33, R72.reuse, R62 ;  /* 0x0000003e48217220 */ /* 0x040fe20000400000 */
[----:B------:R-:W-:Y:S01]  /*84c0*/  FMUL R34, R72, R66 ;  /* 0x0000004248227220 */ /* 0x000fe20000400000 */
[----:B------:R-:W-:Y:S02]  /*84d0*/  IMAD R121, R70, 0x2, R119 ;  /* 0x0000000246797824 */ /* 0x000fe400078e0277 */
[----:B------:R-:W-:Y:S01]  /*84e0*/  FMUL R26, R72, R60 ;  /* 0x0000003c481a7220 */ /* 0x000fe20000400000 */
[----:B------:R-:W-:Y:S01]  /*84f0*/  F2FP.BF16.F32.PACK_AB R24, R25, R24 ;  /* 0x000000181918723e */ /* 0x000fe200000010ff */
[----:B------:R-:W3:Y:S01]  /*8500*/  LDCU UR4, c[0x0][0x3ec] ;  /* 0x00007d80ff0477ac */ /* 0x000ee20008000800 */
[----:B------:R-:W-:Y:S01]  /*8510*/  IMAD R123, R70, 0x2, R121 ;  /* 0x00000002467b7824 */ /* 0x000fe200078e0279 */
[----:B------:R-:W-:Y:S01]  /*8520*/  F2FP.BF16.F32.PACK_AB R25, R27, R22 ;  /* 0x000000161b19723e */ /* 0x000fe200000010ff */
[C---:B--2---:R-:W-:Y:S01]  /*8530*/  IMAD.SHL.U32 R37, R40.reuse, 0x2, RZ ;  /* 0x0000000228257824 */ /* 0x044fe200078e00ff */
[----:B------:R-:W-:Y:S01]  /*8540*/  F2FP.BF16.F32.PACK_AB R20, R23, R20 ;  /* 0x000000141714723e */ /* 0x000fe200000010ff */
[----:B------:R-:W-:Y:S01]  /*8550*/  IMAD.HI R40, R40, 0x2, RZ ;  /* 0x0000000228287827 */ /* 0x000fe200078e02ff */
[----:B------:R-:W-:-:S02]  /*8560*/  LEA R125, R70, R123, 0x1 ;  /* 0x0000007b467d7211 */ /* 0x000fc400078e08ff */
[----:B-1----:R-:W-:Y:S02]  /*8570*/  IADD3 R160, P0, P1, R37, UR6, R160 ;  /* 0x0000000625a07c10 */ /* 0x002fe4000f91e0a0 */
[----:B------:R-:W-:Y:S01]  /*8580*/  F2FP.BF16.F32.PACK_AB R22, R33, R26 ;  /* 0x0000001a2116723e */ /* 0x000fe200000010ff */
[----:B------:R-:W-:Y:S01]  /*8590*/  IMAD R127, R70, 0x2, R125 ;  /* 0x00000002467f7824 */ /* 0x000fe200078e027d */
[----:B------:R-:W-:Y:S01]  /*85a0*/  IADD3.X R168, PT, PT, R40, UR5, R161, P0, P1 ;  /* 0x0000000528a87c10 */ /* 0x000fe200087e24a1 */
[----:B------:R-:W1:Y:S01]  /*85b0*/  LDS.128 R8, [R71] ;  /* 0x0000000047087984 */ /* 0x000e620000000c00 */
[-C--:B------:R-:W-:Y:S01]  /*85c0*/  LEA R40, P2, R77, R160.reuse, 0x1 ;  /* 0x000000a04d287211 */ /* 0x080fe200078408ff */
[C---:B------:R-:W-:Y:S01]  /*85d0*/  IMAD R129, R70.reuse, 0x2, R127 ;  /* 0x0000000246817824 */ /* 0x040fe200078e027f */
[----:B------:R-:W-:Y:S01]  /*85e0*/  LEA R38, P1, R73, R160, 0x1 ;  /* 0x000000a049267211 */ /* 0x000fe200078208ff */
[----:B------:R-:W-:Y:S01]  /*85f0*/  LDS.128 R12, [R71+0x800] ;  /* 0x00080000470c7984 */ /* 0x000fe20000000c00 */
[----:B------:R-:W-:Y:S01]  /*8600*/  LEA.HI.X.SX32 R41, R77, R168, 0x1, P2 ;  /* 0x000000a84d297211 */ /* 0x000fe200010f0eff */
[C---:B------:R-:W-:Y:S01]  /*8610*/  IMAD R131, R70.reuse, 0x2, R129 ;  /* 0x0000000246837824 */ /* 0x040fe200078e0281 */
[----:B------:R-:W-:Y:S01]  /*8620*/  LEA R36, P0, R75, R160, 0x1 ;  /* 0x000000a04b247211 */ /* 0x000fe200078008ff */
[----:B------:R-:W-:Y:S01]  /*8630*/  BAR.SYNC.DEFER_BLOCKING 0x0 ;  /* 0x0000000000007b1d */ /* 0x000fe20000010000 */
[-C--:B------:R-:W-:Y:S01]  /*8640*/  LEA.HI.X.SX32 R39, R73, R168.reuse, 0x1, P1 ;  /* 0x000000a849277211 */ /* 0x080fe200008f0eff */
[C---:B------:R-:W-:Y:S01]  /*8650*/  IMAD R133, R70.reuse, 0x2, R131 ;  /* 0x0000000246857824 */ /* 0x040fe200078e0283 */
[----:B------:R-:W-:Y:S01]  /*8660*/  LEA.HI.X.SX32 R37, R75, R168, 0x1, P0 ;  /* 0x000000a84b257211 */ /* 0x000fe200000f0eff */
[----:B---3--:R-:W-:Y:S01]  /*8670*/  UIMAD UR4, UR9, UR4, URZ ;  /* 0x00000004090472a4 */ /* 0x008fe2000f8e02ff */
[C---:B------:R-:W-:Y:S01]  /*8680*/  LEA R42, P0, R79.reuse, R160, 0x1 ;  /* 0x000000a04f2a7211 */ /* 0x040fe200078008ff */
[----:B------:R-:W-:Y:S01]  /*8690*/  IMAD R135, R70, 0x2, R133 ;  /* 0x0000000246877824 */ /* 0x000fe200078e0285 */
[----:B------:R-:W-:Y:S01]  /*86a0*/  F2FP.BF16.F32.PACK_AB R21, R30, R21 ;  /* 0x000000151e15723e */ /* 0x000fe200000010ff */
[----:B------:R-:W-:Y:S01]  /*86b0*/  USHF.L.U32 UR6, UR4, 0x2, URZ ;  /* 0x0000000204067899 */ /* 0x000fe200080006ff */
[----:B------:R-:W-:Y:S01]  /*86c0*/  LEA.HI.X.SX32 R43, R79, R168, 0x1, P0 ;  /* 0x000000a84f2b7211 */ /* 0x000fe200000f0eff */
[----:B------:R-:W-:Y:S01]  /*86d0*/  UIMAD.WIDE UR4, UR4, 0x4, URZ ;  /* 0x00000004040478a5 */ /* 0x000fe2000f8e02ff */
[----:B------:R-:W-:-:S02]  /*86e0*/  LEA R52, P0, R57, R160, 0x1 ;  /* 0x000000a039347211 */ /* 0x000fc400078008ff */
[----:B------:R-:W-:Y:S02]  /*86f0*/  LEA R137, R70, R135, 0x1 ;  /* 0x0000008746897211 */ /* 0x000fe400078e08ff */
[----:B------:R-:W-:Y:S02]  /*8700*/  F2FP.BF16.F32.PACK_AB R26, R31, R28 ;  /* 0x0000001c1f1a723e */ /* 0x000fe400000010ff */
[----:B------:R-:W-:Y:S01]  /*8710*/  F2FP.BF16.F32.PACK_AB R23, R34, R29 ;  /* 0x0000001d2217723e */ /* 0x000fe200000010ff */
[----:B------:R-:W-:Y:S01]  /*8720*/  IMAD R139, R70, 0x2, R137 ;  /* 0x00000002468b7824 */ /* 0x000fe200078e0289 */
[----:B------:R-:W-:-:S03]  /*8730*/  F2FP.BF16.F32.PACK_AB R27, R35, R32 ;  /* 0x00000020231b723e */ /* 0x000fc600000010ff */
[C---:B------:R-:W-:Y:S01]  /*8740*/  IMAD R141, R70.reuse, 0x2, R139 ;  /* 0x00000002468d7824 */ /* 0x040fe200078e028b */
[----:B------:R2:W-:Y:S03]  /*8750*/  STS.128 [R69], R44 ;  /* 0x0000002c45007388 */ /* 0x0005e60000000c00 */
[C---:B------:R-:W-:Y:S01]  /*8760*/  IMAD R143, R70.reuse, 0x2, R141 ;  /* 0x00000002468f7824 */ /* 0x040fe200078e028d */
[----:B------:R3:W-:Y:S03]  /*8770*/  STS.128 [R69+0x400], R48 ;  /* 0x0004003045007388 */ /* 0x0007e60000000c00 */
[C---:B------:R-:W-:Y:S01]  /*8780*/  IMAD R145, R70.reuse, 0x2, R143 ;  /* 0x0000000246917824 */ /* 0x040fe200078e028f */
[----:B------:R-:W-:Y:S03]  /*8790*/  BAR.SYNC.DEFER_BLOCKING 0x0 ;  /* 0x0000000000007b1d */ /* 0x000fe60000010000 */
[----:B------:R-:W-:-:S05]  /*87a0*/  IMAD R147, R70, 0x2, R145 ;  /* 0x0000000246937824 */ /* 0x000fca00078e0291 */
[C---:B------:R-:W-:Y:S02]  /*87b0*/  LEA R149, R70.reuse, R147, 0x1 ;  /* 0x0000009346957211 */ /* 0x040fe400078e08ff */
[-C--:B--2---:R-:W-:Y:S02]  /*87c0*/  LEA R46, P2, R55, R160.reuse, 0x1 ;  /* 0x000000a0372e7211 */ /* 0x084fe400078408ff */
[----:B------:R-:W-:Y:S01]  /*87d0*/  LEA R44, P1, R53, R160, 0x1 ;  /* 0x000000a0352c7211 */ /* 0x000fe200078208ff */
[C---:B------:R-:W-:Y:S01]  /*87e0*/  IMAD R151, R70.reuse, 0x2, R149 ;  /* 0x0000000246977824 */ /* 0x040fe200078e0295 */
[----:B------:R-:W-:Y:S02]  /*87f0*/  LEA.HI.X.SX32 R47, R55, R168, 0x1, P2 ;  /* 0x000000a8372f7211 */ /* 0x000fe400010f0eff */
[----:B---3--:R-:W-:Y:S01]  /*8800*/  LEA R50, P2, R61, R160, 0x1 ;  /* 0x000000a03d327211 */ /* 0x008fe200078408ff */
[----:B------:R-:W-:Y:S01]  /*8810*/  IMAD R153, R70, 0x2, R151 ;  /* 0x0000000246997824 */ /* 0x000fe200078e0297 */
[----:B------:R-:W-:-:S02]  /*8820*/  LEA.HI.X.SX32 R45, R53, R168, 0x1, P1 ;  /* 0x000000a8352d7211 */ /* 0x000fc400008f0eff */
[----:B------:R-:W-:Y:S01]  /*8830*/  LEA R48, P1, R59, R160, 0x1 ;  /* 0x000000a03b307211 */ /* 0x000fe200078208ff */
[C---:B------:R-:W-:Y:S01]  /*8840*/  IMAD R155, R70.reuse, 0x2, R153 ;  /* 0x00000002469b7824 */ /* 0x040fe200078e0299 */
[----:B------:R-:W-:Y:S02]  /*8850*/  LEA.HI.X.SX32 R51, R61, R168, 0x1, P2 ;  /* 0x000000a83d337211 */ /* 0x000fe400010f0eff */
[----:B------:R-:W-:Y:S01]  /*8860*/  LEA R58, P2, R67, R160, 0x1 ;  /* 0x000000a0433a7211 */ /* 0x000fe200078408ff */
[C---:B------:R-:W-:Y:S01]  /*8870*/  IMAD R157, R70.reuse, 0x2, R155 ;  /* 0x00000002469d7824 */ /* 0x040fe200078e029b */
[----:B------:R-:W-:Y:S01]  /*8880*/  LEA.HI.X.SX32 R49, R59, R168, 0x1, P1 ;  /* 0x000000a83b317211 */ /* 0x000fe200008f0eff */
[----:B------:R-:W-:Y:S01]  /*8890*/  LDS.128 R28, [R71] ;  /* 0x00000000471c7984 */ /* 0x000fe20000000c00 */
[----:B------:R-:W-:Y:S01]  /*88a0*/  LEA R56, P1, R65, R160, 0x1 ;  /* 0x000000a041387211 */ /* 0x000fe200078208ff */
[----:B------:R-:W-:Y:S01]  /*88b0*/  IMAD R159, R70, 0x2, R157 ;  /* 0x00000002469f7824 */ /* 0x000fe200078e029d */
[----:B------:R-:W-:Y:S01]  /*88c0*/  LEA.HI.X.SX32 R59, R67, R168, 0x1, P2 ;  /* 0x000000a8433b7211 */ /* 0x000fe200010f0eff */
[----:B------:R-:W2:Y:S01]  /*88d0*/  LDS.128 R32, [R71+0x800] ;  /* 0x0008000047207984 */ /* 0x000ea20000000c00 */
[----:B------:R-:W-:Y:S01]  /*88e0*/  BAR.SYNC.DEFER_BLOCKING 0x0 ;  /* 0x0000000000007b1d */ /* 0x000fe20000010000 */
[----:B------:R-:W-:-:S02]  /*88f0*/  LEA R64, P2, R85, R160, 0x1 ;  /* 0x000000a055407211 */ /* 0x000fc400078408ff */
[----:B------:R-:W-:Y:S02]  /*8900*/  LEA.HI.X.SX32 R53, R57, R168, 0x1, P0 ;  /* 0x000000a839357211 */ /* 0x000fe400000f0eff */
[----:B------:R-:W-:Y:S02]  /*8910*/  LEA R54, P0, R63, R160, 0x1 ;  /* 0x000000a03f367211 */ /* 0x000fe400078008ff */
[----:B------:R-:W-:Y:S02]  /*8920*/  LEA.HI.X.SX32 R57, R65, R168, 0x1, P1 ;  /* 0x000000a841397211 */ /* 0x000fe400008f0eff */
[----:B------:R-:W-:Y:S02]  /*8930*/  LEA R62, P1, R83, R160, 0x1 ;  /* 0x000000a0533e7211 */ /* 0x000fe400078208ff */
[----:B------:R-:W-:Y:S02]  /*8940*/  LEA.HI.X.SX32 R65, R85, R168, 0x1, P2 ;  /* 0x000000a855417211 */ /* 0x000fe400010f0eff */
[----:B------:R-:W-:-:S02]  /*8950*/  LEA R66, P2, R91, R160, 0x1 ;  /* 0x000000a05b427211 */ /* 0x000fc400078408ff */
[-C--:B------:R-:W-:Y:S02]  /*8960*/  LEA.HI.X.SX32 R55, R63, R168.reuse, 0x1, P0 ;  /* 0x000000a83f377211 */ /* 0x080fe400000f0eff */
[----:B------:R-:W-:Y:S02]  /*8970*/  LEA.HI.X.SX32 R63, R83, R168, 0x1, P1 ;  /* 0x000000a8533f7211 */ /* 0x000fe400008f0eff */
[-C--:B------:R-:W-:Y:S02]  /*8980*/  LEA R72, P1, R89, R160.reuse, 0x1 ;  /* 0x000000a059487211 */ /* 0x080fe400078208ff */
[----:B------:R-:W-:Y:S02]  /*8990*/  LEA R60, P0, R81, R160, 0x1 ;  /* 0x000000a0513c7211 */ /* 0x000fe400078008ff */
[----:B------:R-:W-:Y:S01]  /*89a0*/  LEA.HI.X.SX32 R67, R91, R168, 0x1, P2 ;  /* 0x000000a85b437211 */ /* 0x000fe200010f0eff */
[----:B------:R-:W-:Y:S01]  /*89b0*/  STS.128 [R69], R20 ;  /* 0x0000001445007388 */ /* 0x000fe20000000c00 */
[----:B------:R-:W-:-:S02]  /*89c0*/  LEA R78, P2, R97, R160, 0x1 ;  /* 0x000000a0614e7211 */ /* 0x000fc400078408ff */
[-C--:B------:R-:W-:Y:S01]  /*89d0*/  LEA.HI.X.SX32 R73, R89, R168.reuse, 0x1, P1 ;  /* 0x000000a859497211 */ /* 0x080fe200008f0eff */
[----:B------:R-:W-:Y:S01]  /*89e0*/  STS.128 [R69+0x400], R24 ;  /* 0x0004001845007388 */ /* 0x000fe20000000c00 */
[----:B------:R-:W-:Y:S01]  /*89f0*/  LEA.HI.X.SX32 R61, R81, R168, 0x1, P0 ;  /* 0x000000a8513d7211 */ /* 0x000fe200000f0eff */
[----:B------:R-:W-:Y:S01]  /*8a00*/  BAR.SYNC.DEFER_BLOCKING 0x0 ;  /* 0x0000000000007b1d */ /* 0x000fe20000010000 */
[-C--:B------:R-:W-:Y:S02]  /*8a10*/  LEA R76, P1, R95, R160.reuse, 0x1 ;  /* 0x000000a05f4c7211 */ /* 0x080fe400078208ff */
[----:B------:R-:W-:Y:S02]  /*8a20*/  LEA R74, P0, R87, R160, 0x1 ;  /* 0x000000a0574a7211 */ /* 0x000fe400078008ff */
[----:B------:R-:W-:Y:S02]  /*8a30*/  LEA.HI.X.SX32 R79, R97, R168, 0x1, P2 ;  /* 0x000000a8614f7211 */ /* 0x000fe400010f0eff */
[----:B------:R-:W-:-:S02]  /*8a40*/  LEA R82, P2, R103, R160, 0x1 ;  /* 0x000000a067527211 */ /* 0x000fc400078408ff */
[-C--:B------:R-:W-:Y:S02]  /*8a50*/  LEA.HI.X.SX32 R77, R95, R168.reuse, 0x1, P1 ;  /* 0x000000a85f4d7211 */ /* 0x080fe400008f0eff */
[----:B------:R-:W-:Y:S02]  /*8a60*/  LEA.HI.X.SX32 R75, R87, R168, 0x1, P0 ;  /* 0x000000a8574b7211 */ /* 0x000fe400000f0eff */
[-C--:B------:R-:W-:Y:S02]  /*8a70*/  LEA R84, P1, R101, R160.reuse, 0x1 ;  /* 0x000000a065547211 */ /* 0x080fe400078208ff */
[----:B------:R-:W-:Y:S02]  /*8a80*/  LEA R80, P0, R93, R160, 0x1 ;  /* 0x000000a05d507211 */ /* 0x000fe400078008ff */
[----:B------:R-:W-:Y:S02]  /*8a90*/  LEA.HI.X.SX32 R83, R103, R168, 0x1, P2 ;  /* 0x000000a867537211 */ /* 0x000fe400010f0eff */
[----:B------:R-:W-:-:S02]  /*8aa0*/  LEA R88, P2, R109, R160, 0x1 ;  /* 0x000000a06d587211 */ /* 0x000fc400078408ff */
[-C--:B------:R-:W-:Y:S02]  /*8ab0*/  LEA.HI.X.SX32 R85, R101, R168.reuse, 0x1, P1 ;  /* 0x000000a865557211 */ /* 0x080fe400008f0eff */
[----:B------:R-:W-:Y:S01]  /*8ac0*/  LEA.HI.X.SX32 R81, R93, R168, 0x1, P0 ;  /* 0x000000a85d517211 */ /* 0x000fe200000f0eff */
[----:B------:R-:W3:Y:S01]  /*8ad0*/  LDS.128 R20, [R71] ;  /* 0x0000000047147984 */ /* 0x000ee20000000c00 */
[-C--:B------:R-:W-:Y:S02]  /*8ae0*/  LEA R90, P1, R107, R160.reuse, 0x1 ;  /* 0x000000a06b5a7211 */ /* 0x080fe400078208ff */
[----:B------:R-:W-:Y:S01]  /*8af0*/  LEA R86, P0, R99, R160, 0x1 ;  /* 0x000000a063567211 */ /* 0x000fe200078008ff */
[----:B0-----:R0:W-:Y:S01]  /*8b00*/  STG.E.U16 desc[UR10][R36.64], R16 ;  /* 0x0000001024007986 */ /* 0x0011e2000c10150a */
        /* <DEDUP_REMOVED lines=28> */
[----:B------:R-:W-:Y:S02]  /*8cd0*/  LEA R118, P1, R137, R160, 0x1 ;  /* 0x000000a089767211 */ /* 0x000fe400078208ff */
[----:B------:R-:W-:Y:S02]  /*8ce0*/  LEA.HI.X.SX32 R123, R139, R168, 0x1, P2 ;  /* 0x000000a88b7b7211 */ /* 0x000fe400010f0eff */
[----:B------:R-:W-:Y:S02]  /*8cf0*/  LEA R126, P2, R145, R160, 0x1 ;  /* 0x000000a0917e7211 */ /* 0x000fe400078408ff */
[----:B------:R-:W-:-:S02]  /*8d00*/  LEA R161, R70, R159, 0x1 ;  /* 0x0000009f46a17211 */ /* 0x000fc400078e08ff */
[----:B------:R-:W-:Y:S02]  /*8d10*/  LEA.HI.X.SX32 R119, R137, R168, 0x1, P1 ;  /* 0x000000a889777211 */ /* 0x000fe400008f0eff */
[-C--:B------:R-:W-:Y:S02]  /*8d20*/  LEA R124, P1, R143, R160.reuse, 0x1 ;  /* 0x000000a08f7c7211 */ /* 0x080fe400078208ff */
[----:B------:R-:W-:Y:S02]  /*8d30*/  LEA R116, P0, R129, R160, 0x1 ;  /* 0x000000a081747211 */ /* 0x000fe400078008ff */
[-C--:B------:R-:W-:Y:S01]  /*8d40*/  LEA.HI.X.SX32 R127, R145, R168.reuse, 0x1, P2 ;  /* 0x000000a8917f7211 */ /* 0x080fe200010f0eff */
[C---:B------:R-:W-:Y:S01]  /*8d50*/  IMAD R145, R70.reuse, 0x2, R161 ;  /* 0x0000000246917824 */ /* 0x040fe200078e02a1 */
[-C--:B------:R-:W-:Y:S02]  /*8d60*/  LEA.HI.X.SX32 R125, R143, R168.reuse, 0x1, P1 ;  /* 0x000000a88f7d7211 */ /* 0x080fe400008f0eff */
[----:B------:R-:W-:Y:S01]  /*8d70*/  LEA.HI.X.SX32 R117, R129, R168, 0x1, P0 ;  /* 0x000000a881757211 */ /* 0x000fe200000f0eff */
[----:B------:R-:W-:Y:S01]  /*8d80*/  IMAD R163, R70, 0x2, R145 ;  /* 0x0000000246a37824 */ /* 0x000fe200078e0291 */
[----:B------:R-:W-:-:S02]  /*8d90*/  LEA R132, P1, R149, R160, 0x1 ;  /* 0x000000a095847211 */ /* 0x000fc400078208ff */
[-C--:B------:R-:W-:Y:S02]  /*8da0*/  LEA R120, P0, R135, R160.reuse, 0x1 ;  /* 0x000000a087787211 */ /* 0x080fe400078008ff */
[----:B------:R-:W-:Y:S02]  /*8db0*/  LEA R130, P2, R151, R160, 0x1 ;  /* 0x000000a097827211 */ /* 0x000fe400078408ff */
[-C--:B------:R-:W-:Y:S01]  /*8dc0*/  LEA.HI.X.SX32 R133, R149, R168.reuse, 0x1, P1 ;  /* 0x000000a895857211 */ /* 0x080fe200008f0eff */
[C---:B------:R-:W-:Y:S01]  /*8dd0*/  IMAD R149, R70.reuse, 0x2, R163 ;  /* 0x0000000246957824 */ /* 0x040fe200078e02a3 */
[----:B------:R-:W-:Y:S02]  /*8de0*/  LEA.HI.X.SX32 R121, R135, R168, 0x1, P0 ;  /* 0x000000a887797211 */ /* 0x000fe400000f0eff */
[----:B------:R-:W-:Y:S02]  /*8df0*/  LEA R128, P0, R141, R160, 0x1 ;  /* 0x000000a08d807211 */ /* 0x000fe400078008ff */
[----:B------:R-:W-:Y:S01]  /*8e00*/  LEA.HI.X.SX32 R131, R151, R168, 0x1, P2 ;  /* 0x000000a897837211 */ /* 0x000fe200010f0eff */
[----:B------:R-:W-:Y:S01]  /*8e10*/  IMAD R151, R70, 0x2, R149 ;  /* 0x0000000246977824 */ /* 0x000fe200078e0295 */
[----:B------:R-:W-:-:S02]  /*8e20*/  LEA R138, P1, R155, R160, 0x1 ;  /* 0x000000a09b8a7211 */ /* 0x000fc400078208ff */
[----:B------:R-:W-:Y:S02]  /*8e30*/  LEA.HI.X.SX32 R129, R141, R168, 0x1, P0 ;  /* 0x000000a88d817211 */ /* 0x000fe400000f0eff */
        /* <DEDUP_REMOVED lines=8> */
[C---:B------:R-:W-:Y:S02]  /*8ec0*/  LEA R157, R70.reuse, R155, 0x1 ;  /* 0x0000009b469d7211 */ /* 0x040fe400078e08ff */
[----:B------:R-:W-:Y:S02]  /*8ed0*/  LEA.HI.X.SX32 R137, R153, R168, 0x1, P0 ;  /* 0x000000a899897211 */ /* 0x000fe400000f0eff */
[----:B------:R-:W-:Y:S02]  /*8ee0*/  LEA R142, P0, R159, R160, 0x1 ;  /* 0x000000a09f8e7211 */ /* 0x000fe400078008ff */
[-C--:B------:R-:W-:Y:S01]  /*8ef0*/  LEA.HI.X.SX32 R147, R161, R168.reuse, 0x1, P1 ;  /* 0x000000a8a1937211 */ /* 0x080fe200008f0eff */
[----:B------:R-:W-:Y:S01]  /*8f00*/  IMAD R161, R70, 0x2, R157 ;  /* 0x0000000246a17824 */ /* 0x000fe200078e029d */
[----:B------:R-:W-:-:S02]  /*8f10*/  LEA.HI.X.SX32 R143, R159, R168, 0x1, P0 ;  /* 0x000000a89f8f7211 */ /* 0x000fc400000f0eff */
[-C--:B------:R-:W-:Y:S01]  /*8f20*/  LEA R152, P0, R163, R160.reuse, 0x1 ;  /* 0x000000a0a3987211 */ /* 0x080fe200078008ff */
[C---:B------:R-:W-:Y:S01]  /*8f30*/  IMAD R165, R70.reuse, 0x2, R161 ;  /* 0x0000000246a57824 */ /* 0x040fe200078e02a1 */
[----:B------:R-:W-:Y:S02]  /*8f40*/  LEA R144, P2, R145, R160, 0x1 ;  /* 0x000000a091907211 */ /* 0x000fe400078408ff */
[-C--:B------:R-:W-:Y:S01]  /*8f50*/  LEA.HI.X.SX32 R153, R163, R168.reuse, 0x1, P0 ;  /* 0x000000a8a3997211 */ /* 0x080fe200000f0eff */
[C---:B------:R-:W-:Y:S01]  /*8f60*/  IMAD R163, R70.reuse, 0x2, R165 ;  /* 0x0000000246a37824 */ /* 0x040fe200078e02a5 */
[----:B------:R-:W-:Y:S02]  /*8f70*/  LEA.HI.X.SX32 R145, R145, R168, 0x1, P2 ;  /* 0x000000a891917211 */ /* 0x000fe400010f0eff */
[-C--:B------:R-:W-:Y:S01]  /*8f80*/  LEA R148, P1, R149, R160.reuse, 0x1 ;  /* 0x000000a095947211 */ /* 0x080fe200078208ff */
[----:B------:R-:W-:Y:S01]  /*8f90*/  IMAD R169, R70, 0x2, R163 ;  /* 0x0000000246a97824 */ /* 0x000fe200078e02a3 */
[----:B------:R-:W-:-:S02]  /*8fa0*/  LEA R150, P2, R151, R160, 0x1 ;  /* 0x000000a097967211 */ /* 0x000fc400078408ff */
[-C--:B------:R-:W-:Y:S01]  /*8fb0*/  LEA.HI.X.SX32 R149, R149, R168.reuse, 0x1, P1 ;  /* 0x000000a895957211 */ /* 0x080fe200008f0eff */
[----:B------:R-:W-:Y:S01]  /*8fc0*/  IMAD R70, R70, 0x2, R169 ;  /* 0x0000000246467824 */ /* 0x000fe200078e02a9 */
[----:B------:R-:W-:Y:S02]  /*8fd0*/  LEA.HI.X.SX32 R151, R151, R168, 0x1, P2 ;  /* 0x000000a897977211 */ /* 0x000fe400010f0eff */
[-C--:B------:R-:W-:Y:S02]  /*8fe0*/  LEA R158, P0, R155, R160.reuse, 0x1 ;  /* 0x000000a09b9e7211 */ /* 0x080fe400078008ff */
[-C--:B------:R-:W-:Y:S02]  /*8ff0*/  LEA R156, P1, R157, R160.reuse, 0x1 ;  /* 0x000000a09d9c7211 */ /* 0x080fe400078208ff */
[----:B------:R-:W-:Y:S02]  /*9000*/  LEA R154, P2, R161, R160, 0x1 ;  /* 0x000000a0a19a7211 */ /* 0x000fe400078408ff */
[----:B------:R-:W-:-:S02]  /*9010*/  LEA.HI.X.SX32 R159, R155, R168, 0x1, P0 ;  /* 0x000000a89b9f7211 */ /* 0x000fc400000f0eff */
[-C--:B------:R-:W-:Y:S02]  /*9020*/  LEA.HI.X.SX32 R157, R157, R168.reuse, 0x1, P1 ;  /* 0x000000a89d9d7211 */ /* 0x080fe400008f0eff */
[----:B------:R-:W-:Y:S02]  /*9030*/  LEA.HI.X.SX32 R155, R161, R168, 0x1, P2 ;  /* 0x000000a8a19b7211 */ /* 0x000fe400010f0eff */
[-C--:B------:R-:W-:Y:S02]  /*9040*/  LEA R166, P0, R165, R160.reuse, 0x1 ;  /* 0x000000a0a5a67211 */ /* 0x080fe400078008ff */
[-C--:B------:R-:W-:Y:S02]  /*9050*/  LEA R164, P1, R163, R160.reuse, 0x1 ;  /* 0x000000a0a3a47211 */ /* 0x080fe400078208ff */
[-C--:B------:R-:W-:Y:S02]  /*9060*/  LEA R162, P2, R169, R160.reuse, 0x1 ;  /* 0x000000a0a9a27211 */ /* 0x080fe400078408ff */
[----:B------:R-:W-:-:S02]  /*9070*/  LEA R160, P3, R70, R160, 0x1 ;  /* 0x000000a046a07211 */ /* 0x000fc400078608ff */
[----:B0-----:R-:W-:Y:S02]  /*9080*/  PRMT R37, R17, 0x7632, R37 ;  /* 0x0000763211257816 */ /* 0x001fe40000000025 */
[----:B------:R-:W-:Y:S02]  /*9090*/  LEA.HI.X.SX32 R161, R70, R168, 0x1, P3 ;  /* 0x000000a846a17211 */ /* 0x000fe400018f0eff */
[----:B------:R-:W-:Y:S02]  /*90a0*/  PRMT R70, R16, 0x7632, R70 ;  /* 0x0000763210467816 */ /* 0x000fe40000000046 */
[----:B------:R-:W-:Y:S02]  /*90b0*/  PRMT R24, R19, 0x7632, R24 ;  /* 0x0000763213187816 */ /* 0x000fe40000000018 */
[----:B-1----:R-:W-:Y:S01]  /*90c0*/  PRMT R27, R8, 0x7632, R27 ;  /* 0x00007632081b7816 */ /* 0x002fe2000000001b */
[----:B------:R0:W-:Y:S01]  /*90d0*/  STG.E.U16 desc[UR10][R38.64], R70 ;  /* 0x0000004626007986 */ /* 0x0001e2000c10150a */
[----:B------:R-:W-:-:S02]  /*90e0*/  PRMT R16, R9, 0x7632, R16 ;  /* 0x0000763209107816 */ /* 0x000fc40000000010 */
[----:B--2---:R-:W-:Y:S01]  /*90f0*/  PRMT R69, R32, 0x7632, R69 ;  /* 0x0000763220457816 */ /* 0x004fe20000000045 */
[----:B------:R1:W-:Y:S01]  /*9100*/  STG.E.U16 desc[UR10][R40.64], R17 ;  /* 0x0000001128007986 */ /* 0x0003e2000c10150a */
[-C--:B------:R-:W-:Y:S02]  /*9110*/  LEA.HI.X.SX32 R167, R165, R168.reuse, 0x1, P0 ;  /* 0x000000a8a5a77211 */ /* 0x080fe400000f0eff */
[-C--:B------:R-:W-:Y:S01]  /*9120*/  LEA.HI.X.SX32 R165, R163, R168.reuse, 0x1, P1 ;  /* 0x000000a8a3a57211 */ /* 0x080fe200008f0eff */
[----:B------:R2:W-:Y:S01]  /*9130*/  STG.E.U16 desc[UR10][R42.64], R37 ;  /* 0x000000252a007986 */ /* 0x0005e2000c10150a */
[----:B------:R-:W-:Y:S02]  /*9140*/  LEA.HI.X.SX32 R163, R169, R168, 0x1, P2 ;  /* 0x000000a8a9a37211 */ /* 0x000fe400010f0eff */
[----:B------:R-:W-:Y:S01]  /*9150*/  ISETP.GE.U32.AND P0, PT, R3, 0x40, PT ;  /* 0x000000400300780c */ /* 0x000fe20003f06070 */
[----:B------:R4:W-:Y:S01]  /*9160*/  STG.E.U16 desc[UR10][R44.64], R18 ;  /* 0x000000122c007986 */ /* 0x0009e2000c10150a */
[----:B0-----:R-:W-:Y:S01]  /*9170*/  PRMT R39, R18, 0x7632, R39 ;  /* 0x0000763212277816 */ /* 0x001fe20000000027 */
[----:B------:R-:W-:Y:S01]  /*9180*/  IMAD.SHL.U32 R3, R2, 0x4, RZ ;  /* 0x0000000402037824 */ /* 0x000fe200078e00ff */
[----:B------:R-:W-:-:S02]  /*9190*/  PRMT R38, R29, 0x7632, R38 ;  /* 0x000076321d267816 */ /* 0x000fc40000000026 */
[----:B-1----:R-:W-:Y:S01]  /*91a0*/  PRMT R17, R10, 0x7632, R17 ;  /* 0x000076320a117816 */ /* 0x002fe20000000011 */
[----:B------:R0:W-:Y:S01]  /*91b0*/  STG.E.U16 desc[UR10][R46.64], R39 ;  /* 0x000000272e007986 */ /* 0x0001e2000c10150a */
[----:B------:R-:W-:Y:S02]  /*91c0*/  PRMT R41, R31, 0x7632, R41 ;  /* 0x000076321f297816 */ /* 0x000fe40000000029 */
[----:B--2---:R-:W-:Y:S01]  /*91d0*/  PRMT R37, R11, 0x7632, R37 ;  /* 0x000076320b257816 */ /* 0x004fe20000000025 */
[----:B------:R1:W-:Y:S01]  /*91e0*/  STG.E.U16 desc[UR10][R52.64], R19 ;  /* 0x0000001334007986 */ /* 0x0003e2000c10150a */
[----:B------:R-:W-:Y:S02]  /*91f0*/  PRMT R43, R30, 0x7632, R43 ;  /* 0x000076321e2b7816 */ /* 0x000fe4000000002b */
[----:B----4-:R-:W-:Y:S01]  /*9200*/  PRMT R18, R28, 0x7632, R18 ;  /* 0x000076321c127816 */ /* 0x010fe20000000012 */
[----:B------:R2:W-:Y:S01]  /*9210*/  STG.E.U16 desc[UR10][R48.64], R24 ;  /* 0x0000001830007986 */ /* 0x0005e2000c10150a */
[----:B---3--:R-:W-:-:S03]  /*9220*/  PRMT R45, R20, 0x7632, R45 ;  /* 0x00007632142d7816 */ /* 0x008fc6000000002d */
[----:B------:R3:W-:Y:S01]  /*9230*/  STG.E.U16 desc[UR10][R50.64], R8 ;  /* 0x0000000832007986 */ /* 0x0007e2000c10150a */
[----:B0-----:R-:W-:-:S03]  /*9240*/  PRMT R47, R21, 0x7632, R47 ;  /* 0x00007632152f7816 */ /* 0x001fc6000000002f */
[----:B------:R0:W-:Y:S01]  /*9250*/  STG.E.U16 desc[UR10][R54.64], R27 ;  /* 0x0000001b36007986 */ /* 0x0001e2000c10150a */
[----:B-1----:R-:W-:-:S03]  /*9260*/  PRMT R53, R5, 0x7632, R53 ;  /* 0x0000763205357816 */ /* 0x002fc60000000035 */
[----:B------:R1:W-:Y:S01]  /*9270*/  STG.E.U16 desc[UR10][R56.64], R9 ;  /* 0x0000000938007986 */ /* 0x0003e2000c10150a */
[----:B--2---:R-:W-:-:S03]  /*9280*/  PRMT R48, R22, 0x7632, R48 ;  /* 0x0000763216307816 */ /* 0x004fc60000000030 */
[----:B------:R-:W-:Y:S01]  /*9290*/  STG.E.U16 desc[UR10][R58.64], R16 ;  /* 0x000000103a007986 */ /* 0x000fe2000c10150a */
[----:B---3--:R-:W-:-:S03]  /*92a0*/  PRMT R50, R23, 0x7632, R50 ;  /* 0x0000763217327816 */ /* 0x008fc60000000032 */
[----:B------:R2:W-:Y:S01]  /*92b0*/  STG.E.U16 desc[UR10][R60.64], R10 ;  /* 0x0000000a3c007986 */ /* 0x0005e2000c10150a */
[----:B0-----:R-:W-:-:S03]  /*92c0*/  PRMT R55, R4, 0x7632, R55 ;  /* 0x0000763204377816 */ /* 0x001fc60000000037 */
[----:B------:R0:W-:Y:S01]  /*92d0*/  STG.E.U16 desc[UR10][R62.64], R17 ;  /* 0x000000113e007986 */ /* 0x0001e2000c10150a */
[----:B-1----:R-:W-:-:S03]  /*92e0*/  PRMT R57, R6, 0x7632, R57 ;  /* 0x0000763206397816 */ /* 0x002fc60000000039 */
[----:B------:R1:W-:Y:S04]  /*92f0*/  STG.E.U16 desc[UR10][R64.64], R11 ;  /* 0x0000000b40007986 */ /* 0x0003e8000c10150a */
[----:B------:R3:W4:Y:S01]  /*9300*/  LDS.128 R8, [R71+0x800] ;  /* 0x0008000047087984 */ /* 0x0007220000000c00 */
[----:B--2---:R-:W-:Y:S02]  /*9310*/  PRMT R60, R7, 0x7632, R60 ;  /* 0x00007632073c7816 */ /* 0x004fe4000000003c */
[----:B------:R-:W-:Y:S01]  /*9320*/  PRMT R61, R12, 0x7632, R61 ;  /* 0x000076320c3d7816 */ /* 0x000fe2000000003d */
[----:B------:R2:W-:Y:S01]  /*9330*/  STG.E.U16 desc[UR10][R74.64], R37 ;  /* 0x000000254a007986 */ /* 0x0005e2000c10150a */
[----:B0-----:R-:W-:-:S03]  /*9340*/  PRMT R62, R13, 0x7632, R62 ;  /* 0x000076320d3e7816 */ /* 0x001fc6000000003e */
[----:B------:R0:W-:Y:S01]  /*9350*/  STG.E.U16 desc[UR10][R72.64], R28 ;  /* 0x0000001c48007986 */ /* 0x0001e2000c10150a */
[----:B-1----:R-:W-:Y:S02]  /*9360*/  PRMT R65, R15, 0x7632, R65 ;  /* 0x000076320f417816 */ /* 0x002fe40000000041 */
[----:B---3--:R-:W-:Y:S01]  /*9370*/  PRMT R71, R33, 0x7632, R71 ;  /* 0x0000763221477816 */ /* 0x008fe20000000047 */
[----:B------:R1:W-:Y:S04]  /*9380*/  STG.E.U16 desc[UR10][R66.64], R18 ;  /* 0x0000001242007986 */ /* 0x0003e8000c10150a */
[----:B------:R-:W-:Y:S01]  /*9390*/  STG.E.U16 desc[UR10][R80.64], R29 ;  /* 0x0000001d50007986 */ /* 0x000fe2000c10150a */
[----:B--2---:R-:W-:-:S03]  /*93a0*/  PRMT R74, R35, 0x7632, R74 ;  /* 0x00007632234a7816 */ /* 0x004fc6000000004a */
[----:B------:R-:W-:Y:S01]  /*93b0*/  STG.E.U16 desc[UR10][R76.64], R38 ;  /* 0x000000264c007986 */ /* 0x000fe2000c10150a */
[----:B0-----:R-:W-:-:S03]  /*93c0*/  PRMT R72, R34, 0x7632, R72 ;  /* 0x0000763222487816 */ /* 0x001fc60000000048 */
[----:B------:R4:W-:Y:S01]  /*93d0*/  STG.E.U16 desc[UR10][R78.64], R30 ;  /* 0x0000001e4e007986 */ /* 0x0009e2000c10150a */
[----:B-1----:R-:W-:-:S03]  /*93e0*/  PRMT R67, R14, 0x7632, R67 ;  /* 0x000076320e437816 */ /* 0x002fc60000000043 */
[----:B------:R-:W-:Y:S04]  /*93f0*/  STG.E.U16 desc[UR10][R86.64], R43 ;  /* 0x0000002b56007986 */ /* 0x000fe8000c10150a */
[----:B------:R-:W-:Y:S04]  /*9400*/  STG.E.U16 desc[UR10][R84.64], R31 ;  /* 0x0000001f54007986 */ /* 0x000fe8000c10150a */
[----:B------:R0:W-:Y:S04]  /*9410*/  STG.E.U16 desc[UR10][R82.64], R41 ;  /* 0x0000002952007986 */ /* 0x0001e8000c10150a */
[----:B------:R-:W-:Y:S01]  /*9420*/  STG.E.U16 desc[UR10][R92.64], R20 ;  /* 0x000000145c007986 */ /* 0x000fe2000c10150a */
[----:B----4-:R-:W-:-:S02]  /*9430*/  PRMT R79, R8, 0x7632, R79 ;  /* 0x00007632084f7816 */ /* 0x010fc4000000004f */
[----:B------:R-:W-:Y:S01]  /*9440*/  PRMT R77, R9, 0x7632, R77 ;  /* 0x00007632094d7816 */ /* 0x000fe2000000004d */
[----:B------:R-:W-:Y:S01]  /*9450*/  STG.E.U16 desc[UR10][R90.64], R45 ;  /* 0x0000002d5a007986 */ /* 0x000fe2000c10150a */
[----:B------:R-:W-:-:S03]  /*9460*/  PRMT R80, R11, 0x7632, R80 ;  /* 0x000076320b507816 */ /* 0x000fc60000000050 */
[----:B------:R-:W-:Y:S01]  /*9470*/  STG.E.U16 desc[UR10][R88.64], R21 ;  /* 0x0000001558007986 */ /* 0x000fe2000c10150a */
[----:B0-----:R-:W-:-:S03]  /*9480*/  PRMT R82, R10, 0x7632, R82 ;  /* 0x000076320a527816 */ /* 0x001fc60000000052 */
[----:B------:R-:W-:Y:S04]  /*9490*/  STG.E.U16 desc[UR10][R94.64], R47 ;  /* 0x0000002f5e007986 */ /* 0x000fe8000c10150a */
[----:B------:R-:W-:Y:S04]  /*94a0*/  STG.E.U16 desc[UR10][R98.64], R22 ;  /* 0x0000001662007986 */ /* 0x000fe8000c10150a */
[----:B------:R-:W-:Y:S04]  /*94b0*/  STG.E.U16 desc[UR10][R96.64], R48 ;  /* 0x0000003060007986 */ /* 0x000fe8000c10150a */
[----:B------:R-:W-:Y:S04]  /*94c0*/  STG.E.U16 desc[UR10][R104.64], R23 ;  /* 0x0000001768007986 */ /* 0x000fe8000c10150a */
[----:B------:R-:W-:Y:S04]  /*94d0*/  STG.E.U16 desc[UR10][R100.64], R50 ;  /* 0x0000003264007986 */ /* 0x000fe8000c10150a */
[----:B------:R0:W-:Y:S04]  /*94e0*/  STG.E.U16 desc[UR10][R102.64], R4 ;  /* 0x0000000466007986 */ /* 0x0001e8000c10150a */
[----:B------:R-:W-:Y:S04]  /*94f0*/  STG.E.U16 desc[UR10][R110.64], R55 ;  /* 0x000000376e007986 */ /* 0x000fe8000c10150a */
[----:B------:R-:W-:Y:S04]  /*9500*/  STG.E.U16 desc[UR10][R108.64], R5 ;  /* 0x000000056c007986 */ /* 0x000fe8000c10150a */
[----:B------:R-:W-:Y:S01]  /*9510*/  STG.E.U16 desc[UR10][R106.64], R53 ;  /* 0x000000356a007986 */ /* 0x000fe2000c10150a */
[----:B0-----:R-:W-:-:S03]  /*9520*/  IMAD.HI R4, R2, 0x4, RZ ;  /* 0x0000000402047827 */ /* 0x001fc600078e02ff */
[----:B------:R-:W-:Y:S04]  /*9530*/  STG.E.U16 desc[UR10][R116.64], R6 ;  /* 0x0000000674007986 */ /* 0x000fe8000c10150a */
[----:B------:R-:W-:Y:S04]  /*9540*/  STG.E.U16 desc[UR10][R114.64], R57 ;  /* 0x0000003972007986 */ /* 0x000fe8000c10150a */
[----:B------:R0:W-:Y:S04]  /*9550*/  STG.E.U16 desc[UR10][R112.64], R7 ;  /* 0x0000000770007986 */ /* 0x0001e8000c10150a */
[----:B------:R-:W-:Y:S04]  /*9560*/  STG.E.U16 desc[UR10][R120.64], R60 ;  /* 0x0000003c78007986 */ /* 0x000fe8000c10150a */
[----:B------:R-:W-:Y:S04]  /*9570*/  STG.E.U16 desc[UR10][R118.64], R12 ;  /* 0x0000000c76007986 */ /* 0x000fe8000c10150a */
[----:B------:R-:W-:Y:S01]  /*9580*/  STG.E.U16 desc[UR10][R122.64], R61 ;  /* 0x0000003d7a007986 */ /* 0x000fe2000c10150a */
[----:B0-----:R-:W0:Y:S03]  /*9590*/  LDC.64 R6, c[0x0][0x3a0] ;  /* 0x0000e800ff067b82 */ /* 0x001e260000000a00 */
[----:B------:R-:W-:Y:S04]  /*95a0*/  STG.E.U16 desc[UR10][R128.64], R13 ;  /* 0x0000000d80007986 */ /* 0x000fe8000c10150a */
[----:B------:R-:W-:Y:S04]  /*95b0*/  STG.E.U16 desc[UR10][R124.64], R62 ;  /* 0x0000003e7c007986 */ /* 0x000fe8000c10150a */
[----:B------:R-:W-:Y:S04]  /*95c0*/  STG.E.U16 desc[UR10][R126.64], R14 ;  /* 0x0000000e7e007986 */ /* 0x000fe8000c10150a */
[----:B------:R-:W-:Y:S04]  /*95d0*/  STG.E.U16 desc[UR10][R134.64], R67 ;  /* 0x0000004386007986 */ /* 0x000fe8000c10150a */
[----:B------:R-:W-:Y:S04]  /*95e0*/  STG.E.U16 desc[UR10][R132.64], R15 ;  /* 0x0000000f84007986 */ /* 0x000fe8000c10150a */
[----:B------:R-:W-:Y:S01]  /*95f0*/  STG.E.U16 desc[UR10][R130.64], R65 ;  /* 0x0000004182007986 */ /* 0x000fe2000c10150a */
[----:B0-----:R-:W-:-:S03]  /*9600*/  IADD3 R2, P1, P2, R3, UR6, R6 ;  /* 0x0000000603027c10 */ /* 0x001fc6000fa3e006 */
[----:B------:R-:W-:Y:S01]  /*9610*/  STG.E.U16 desc[UR10][R136.64], R32 ;  /* 0x0000002088007986 */ /* 0x000fe2000c10150a */
[----:B------:R-:W-:-:S03]  /*9620*/  IADD3.X R3, PT, PT, R4, UR5, R7, P1, P2 ;  /* 0x0000000504037c10 */ /* 0x000fc60008fe4407 */
[----:B------:R-:W-:Y:S04]  /*9630*/  STG.E.U16 desc[UR10][R138.64], R69 ;  /* 0x000000458a007986 */ /* 0x000fe8000c10150a */
        /* <DEDUP_REMOVED lines=13> */
[----:B------:R-:W-:Y:S01]  /*9710*/  STG.E.U16 desc[UR10][R160.64], R80 ;  /* 0x00000050a0007986 */ /* 0x000fe2000c10150a */
[----:B------:R-:W-:Y:S06]  /*9720*/  BAR.SYNC.DEFER_BLOCKING 0x0 ;  /* 0x0000000000007b1d */ /* 0x000fec0000010000 */
[----:B------:R-:W-:Y:S02]  /*9730*/  STSM.16.M88 [R0], R189 ;  /* 0x000000bd00007844 */ /* 0x000fe40000000000 */
[----:B------:R-:W-:Y:S06]  /*9740*/  BAR.SYNC.DEFER_BLOCKING 0x0 ;  /* 0x0000000000007b1d */ /* 0x000fec0000010000 */
[----:B------:R-:W0:Y:S04]  /*9750*/  LDSM.16.M88 R5, [R68+UR63] ;  /* 0x0000003f4405783b */ /* 0x000e280008000000 */
[----:B0-----:R0:W-:Y:S01]  /*9760*/  @!P0 STG.E desc[UR10][R2.64], R5 ;  /* 0x0000000502008986 */ /* 0x0011e2000c10190a */
[----:B------:R-:W-:Y:S06]  /*9770*/  BAR.SYNC.DEFER_BLOCKING 0x0 ;  /* 0x0000000000007b1d */ /* 0x000fec0000010000 */
[----:B------:R-:W-:Y:S05]  /*9780*/  BRA.U UP1, `(.L_x_22) ;  /* 0x0000000101a07547 */ /* 0x000fea000b800000 */
[----:B------:R-:W1:Y:S01]  /*9790*/  S2UR UR5, SR_CgaCtaId ;  /* 0x00000000000579c3 */ /* 0x000e620000008800 */
[----:B------:R-:W-:Y:S01]  /*97a0*/  NOP ;  /* 0x0000000000007918 */ /* 0x000fe20000000000 */
[----:B------:R-:W-:Y:S01]  /*97b0*/  UMOV UR4, 0x50 ;  /* 0x0000005000047882 */ /* 0x000fe20000000000 */
[----:B------:R-:W-:Y:S02]  /*97c0*/  IMAD.U32 R0, RZ, RZ, UR64 ;  /* 0x00000040ff007e24 */ /* 0x000fe4000f8e00ff */
[----:B0-----:R-:W-:Y:S02]  /*97d0*/  IMAD.MOV.U32 R3, RZ, RZ, 0xff ;  /* 0x000000ffff037424 */ /* 0x001fe400078e00ff */
[----:B------:R-:W-:Y:S01]  /*97e0*/  IMAD.MOV.U32 R7, RZ, RZ, 0x1 ;  /* 0x00000001ff077424 */ /* 0x000fe200078e00ff */
[----:B------:R-:W-:-:S04]  /*97f0*/  LOP3.LUT R0, R0, 0xffff, RZ, 0xc0, !PT ;  /* 0x0000ffff00007812 */ /* 0x000fc800078ec0ff */
[----:B------:R-:W-:-:S05]  /*9800*/  SHF.R.U32.HI R0, RZ, 0x5, R0 ;  /* 0x00000005ff007819 */ /* 0x000fca0000011600 */
[----:B------:R-:W-:Y:S01]  /*9810*/  VIADD R2, R0, 0x10 ;  /* 0x0000001000027836 */ /* 0x000fe20000000000 */
[----:B------:R-:W-:Y:S01]  /*9820*/  SHF.L.U32 R0, R3, R0, RZ ;  /* 0x0000000003007219 */ /* 0x000fe200000006ff */
[----:B-1----:R-:W-:-:S03]  /*9830*/  ULEA UR6, UR5, UR4, 0x18 ;  /* 0x0000000405067291 */ /* 0x002fc6000f8ec0ff */
[----:B------:R-:W-:-:S04]  /*9840*/  SHF.L.U32 R3, R7, R2, RZ ;  /* 0x0000000207037219 */ /* 0x000fc800000006ff */
[----:B------:R-:W-:Y:S02]  /*9850*/  LOP3.LUT R0, R3, R0, RZ, 0xfc, !PT ;  /* 0x0000000003007212 */ /* 0x000fe400078efcff */
[----:B------:R-:W0:Y:S02]  /*9860*/  LDS R5, [UR6] ;  /* 0x00000006ff057984 */ /* 0x000e240008000800 */
[C---:B------:R-:W-:Y:S02]  /*9870*/  LOP3.LUT R2, R0.reuse, 0xffff, RZ, 0xc0, !PT ;  /* 0x0000ffff00027812 */ /* 0x040fe400078ec0ff */
[----:B0-----:R-:W-:-:S04]  /*9880*/  LOP3.LUT R3, R0, 0xffff, R5, 0x80, !PT ;  /* 0x0000ffff00037812 */ /* 0x001fc800078e8005 */
[----:B------:R-:W-:-:S13]  /*9890*/  ISETP.NE.AND P0, PT, R3, R2, PT ;  /* 0x000000020300720c */ /* 0x000fda0003f05270 */
[----:B------:R-:W-:Y:S05]  /*98a0*/  @P0 BRA `(.L_x_23) ;  /* 0x0000000000500947 */ /* 0x000fea0003800000 */
[----:B------:R-:W-:Y:S02]  /*98b0*/  SHF.R.U32.HI R5, RZ, 0x10, R5 ;  /* 0x00000010ff057819 */ /* 0x000fe40000011605 */
[----:B------:R-:W-:-:S04]  /*98c0*/  SHF.R.U32.HI R2, RZ, 0x10, R0 ;  /* 0x00000010ff027819 */ /* 0x000fc80000011600 */
[----:B------:R-:W-:-:S04]  /*98d0*/  LOP3.LUT R5, R5, R2, RZ, 0xc0, !PT ;  /* 0x0000000205057212 */ /* 0x000fc800078ec0ff */
[----:B------:R-:W-:-:S13]  /*98e0*/  ISETP.NE.AND P0, PT, R5, R2, PT ;  /* 0x000000020500720c */ /* 0x000fda0003f05270 */
[----:B------:R-:W-:Y:S05]  /*98f0*/  @P0 BRA `(.L_x_24) ;  /* 0x0000000000300947 */ /* 0x000fea0003800000 */
[----:B------:R-:W-:Y:S01]  /*9900*/  R2UR UR4, R0 ;  /* 0x00000000000472ca */ /* 0x000fe200000e0000 */
[----:B------:R-:W-:Y:S01]  /*9910*/  VOTEU.ANY UR5, UPT, PT ;  /* 0x0000000000057886 */ /* 0x000fe200038e0100 */
[----:B------:R-:W0:Y:S01]  /*9920*/  S2R R0, SR_LANEID ;  /* 0x0000000000007919 */ /* 0x000e220000000000 */
[----:B------:R-:W-:-:S10]  /*9930*/  UFLO.U32 UR5, UR5 ;  /* 0x00000005000572bd */ /* 0x000fd400080e0000 */
[----:B------:R-:W-:-:S06]  /*9940*/  ULOP3.LUT UR4, URZ, UR4, URZ, 0x33, !UPT ;  /* 0x00000004ff047292 */ /* 0x000fcc000f8e33ff */
[----:B------:R-:W-:-:S04]  /*9950*/  MOV R2, UR4 ;  /* 0x0000000400027c02 */ /* 0x000fc80008000f00 */
[----:B------:R-:W1:Y:S02]  /*9960*/  REDUX UR7, R2 ;  /* 0x00000000020773c4 */ /* 0x000e640000000000 */
[----:B------:R2:W-:Y:S01]  /*9970*/  UTCATOMSWS.AND URZ, UR4 ;  /* 0x0000000400ff79e3 */ /* 0x0005e20008000000 */
[----:B0-----:R-:W-:Y:S01]  /*9980*/  ISETP.EQ.U32.AND P0, PT, R0, UR5, PT ;  /* 0x0000000500007c0c */ /* 0x001fe2000bf02070 */
[----:B-1----:R-:W-:-:S12]  /*9990*/  IMAD.U32 R0, RZ, RZ, UR7 ;  /* 0x00000007ff007e24 */ /* 0x002fd8000f8e00ff */
[----:B------:R2:W-:Y:S01]  /*99a0*/  @P0 ATOMS.AND RZ, [UR6], R0 ;  /* 0x00000000ffff098c */ /* 0x0005e2000a800006 */
[----:B------:R-:W-:Y:S05]  /*99b0*/  BRA `(.L_x_22) ;  /* 0x0000000000147947 */ /* 0x000fea0003800000 */
.L_x_24:
[----:B------:R-:W-:-:S07]  /*99c0*/  MOV R2, 0x99e0 ;  /* 0x000099e000027802 */ /* 0x000fce0000000f00 */
[----:B------:R-:W-:Y:S05]  /*99d0*/  CALL.REL.NOINC `($__internal_0_$__cuda_sm10x_tcgen05_guardrail_trap_col_being_dealloced_not_returned_by_alloc) ;  /* 0x0000000000447944 */ /* 0x000fea0003c00000 */
[----:B------:R-:W-:Y:S05]  /*99e0*/  BRA `(.L_x_22) ;  /* 0x0000000000087947 */ /* 0x000fea0003800000 */
.L_x_23:
[----:B------:R-:W-:-:S07]  /*99f0*/  MOV R2, 0x9a10 ;  /* 0x00009a1000027802 */ /* 0x000fce0000000f00 */
[----:B------:R-:W-:Y:S05]  /*9a00*/  CALL.REL.NOINC `($__internal_2_$__cuda_sm10x_tcgen05_guardrail_trap_unallocated_columns_being_dealloced) ;  /* 0x0000000000507944 */ /* 0x000fea0003c00000 */
.L_x_22:
[----:B------:R-:W-:Y:S01]  /*9a10*/  NOP ;  /* 0x0000000000007918 */ /* 0x000fe20000000000 */
[----:B--2---:R-:W-:Y:S05]  /*9a20*/  EXIT ;  /* 0x000000000000794d */ /* 0x004fea0003800000 */
.L_x_8:
[----:B------:R-:W1:Y:S02]  /*9a30*/  SYNCS.PHASECHK.TRANS64.TRYWAIT P2, [UR63+0x6000], RZ ;  /* 0x006000ffff0075a7 */ /* 0x000e64000804113f */
[----:B-1----:R-:W-:Y:S05]  /*9a40*/  @!P2 BRA `(.L_x_8) ;  /* 0xfffffffc00f8a947 */ /* 0x002fea000383ffff */
[----:B------:R-:W-:Y:S05]  /*9a50*/  BRA `(.L_x_7) ;  /* 0xffffff9c00147947 */ /* 0x000fea000383ffff */
.L_x_17:
[----:B------:R-:W1:Y:S02]  /*9a60*/  SYNCS.PHASECHK.TRANS64.TRYWAIT P0, [UR63+0xa010], RZ ;  /* 0x00a010ffff0075a7 */ /* 0x000e64000800113f */
[----:B-1----:R-:W-:Y:S05]  /*9a70*/  @!P0 BRA `(.L_x_17) ;  /* 0xfffffffc00f88947 */ /* 0x002fea000383ffff */
[----:B------:R-:W-:Y:S05]  /*9a80*/  BRA `(.L_x_25) ;  /* 0xffffffbc003c7947 */ /* 0x000fea000383ffff */
.L_x_18:
[----:B------:R-:W0:Y:S02]  /*9a90*/  SYNCS.PHASECHK.TRANS64.TRYWAIT P0, [UR72], R24 ;  /* 0x00000018ff0075a7 */ /* 0x000e240008001148 */
[----:B0-----:R-:W-:Y:S05]  /*9aa0*/  @!P0 BRA `(.L_x_18) ;  /* 0xfffffffc00f88947 */ /* 0x001fea000383ffff */
[----:B------:R-:W-:Y:S05]  /*9ab0*/  BRA `(.L_x_26) ;  /* 0xffffffc400fc7947 */ /* 0x000fea000383ffff */
.L_x_21:
[----:B------:R-:W0:Y:S02]  /*9ac0*/  SYNCS.PHASECHK.TRANS64.TRYWAIT P0, [UR72], R4 ;  /* 0x00000004ff0075a7 */ /* 0x000e240008001148 */
[----:B0-----:R-:W-:Y:S05]  /*9ad0*/  @!P0 BRA `(.L_x_21) ;  /* 0xfffffffc00f88947 */ /* 0x001fea000383ffff */
[----:B------:R-:W-:Y:S05]  /*9ae0*/  BRA `(.L_x_27) ;  /* 0xffffffd400707947 */ /* 0x000fea000383ffff */
        .weak           $__internal_0_$__cuda_sm10x_tcgen05_guardrail_trap_col_being_dealloced_not_returned_by_alloc
        .type           $__internal_0_$__cuda_sm10x_tcgen05_guardrail_trap_col_being_dealloced_not_returned_by_alloc,@function
        .size           $__internal_0_$__cuda_sm10x_tcgen05_guardrail_trap_col_being_dealloced_not_returned_by_alloc,($__internal_1_$__cuda_sm10x_tcgen05_guardrail_trap_phase_invalid_during_alloc - $__internal_0_$__cuda_sm10x_tcgen05_guardrail_trap_col_being_dealloced_not_returned_by_alloc)
$__internal_0_$__cuda_sm10x_tcgen05_guardrail_trap_col_being_dealloced_not_returned_by_alloc:
[----:B------:R-:W-:Y:S05]  /*9af0*/  BPT.TRAP 0x1 ;  /* 0x000000040000795c */ /* 0x000fea0000300000 */
[----:B------:R-:W-:-:S04]  /*9b00*/  IMAD.MOV.U32 R3, RZ, RZ, 0x0 ;  /* 0x00000000ff037424 */ /* 0x000fc800078e00ff */
[----:B------:R-:W-:Y:S05]  /*9b10*/  RET.REL.NODEC R2 `(attn_fwd) ;  /* 0xffffff6402387950 */ /* 0x000fea0003c3ffff */
        .weak           $__internal_1_$__cuda_sm10x_tcgen05_guardrail_trap_phase_invalid_during_alloc
        .type           $__internal_1_$__cuda_sm10x_tcgen05_guardrail_trap_phase_invalid_during_alloc,@function
        .size           $__internal_1_$__cuda_sm10x_tcgen05_guardrail_trap_phase_invalid_during_alloc,($__internal_2_$__cuda_sm10x_tcgen05_guardrail_trap_unallocated_columns_being_dealloced - $__internal_1_$__cuda_sm10x_tcgen05_guardrail_trap_phase_invalid_during_alloc)
$__internal_1_$__cuda_sm10x_tcgen05_guardrail_trap_phase_invalid_during_alloc:
[----:B------:R-:W-:Y:S05]  /*9b20*/  BPT.TRAP 0x1 ;  /* 0x000000040000795c */ /* 0x000fea0000300000 */
[----:B------:R-:W-:-:S04]  /*9b30*/  IMAD.MOV.U32 R3, RZ, RZ, 0x0 ;  /* 0x00000000ff037424 */ /* 0x000fc800078e00ff */
[----:B------:R-:W-:Y:S05]  /*9b40*/  RET.REL.NODEC R2 `(attn_fwd) ;  /* 0xffffff64022c7950 */ /* 0x000fea0003c3ffff */
        .weak           $__internal_2_$__cuda_sm10x_tcgen05_guardrail_trap_unallocated_columns_being_dealloced
        .type           $__internal_2_$__cuda_sm10x_tcgen05_guardrail_trap_unallocated_columns_being_dealloced,@function
        .size           $__internal_2_$__cuda_sm10x_tcgen05_guardrail_trap_unallocated_columns_being_dealloced,(.L_x_31 - $__internal_2_$__cuda_sm10x_tcgen05_guardrail_trap_unallocated_columns_being_dealloced)
$__internal_2_$__cuda_sm10x_tcgen05_guardrail_trap_unallocated_columns_being_dealloced:
[----:B------:R-:W-:Y:S05]  /*9b50*/  BPT.TRAP 0x1 ;  /* 0x000000040000795c */ /* 0x000fea0000300000 */
[----:B------:R-:W-:-:S04]  /*9b60*/  IMAD.MOV.U32 R3, RZ, RZ, 0x0 ;  /* 0x00000000ff037424 */ /* 0x000fc800078e00ff */
[----:B------:R-:W-:Y:S05]  /*9b70*/  RET.REL.NODEC R2 `(attn_fwd) ;  /* 0xffffff6402207950 */ /* 0x000fea0003c3ffff */
.L_x_28:
[----:B------:R-:W-:-:S00]  /*9b80*/  BRA `(.L_x_28) ;  /* 0xfffffffc00fc7947 */ /* 0x000fc0000383ffff */
[----:B------:R-:W-:-:S00]  /*9b90*/  NOP ;  /* 0x0000000000007918 */ /* 0x000fc00000000000 */
        /* <DEDUP_REMOVED lines=14> */
.L_x_31:


//--------------------- .nv.global.init           --------------------------
	.section	.nv.global.init,"aw",@progbits
.nv.global.init:
	.type		_$_str,@object
	.size		_$_str,(.L_3 - _$_str)
_$_str:
        /*0000*/ 	.byte	0x5f, 0x5f, 0x43, 0x55, 0x44, 0x41, 0x5f, 0x46, 0x54, 0x5a, 0x00
.L_3:


//--------------------- .nv.shared.attn_fwd       --------------------------
	.section	.nv.shared.attn_fwd,"aw",@nobits
	.sectionflags	@""
	.align	16
	.zero		1024


//--------------------- .nv.shared.reserved.0     --------------------------
	.section	.nv.shared.reserved.0,"aw",@nobits
	.align	8
	.weak		__nv_reservedSMEM_offset_0_alias
	.size		__nv_reservedSMEM_offset_0_alias, 0, 64
	.other		__nv_reservedSMEM_offset_0_alias,@"STO_CUDA_RESERVED_SHARED STV_DEFAULT"
__nv_reservedSMEM_offset_0_alias:
	.zero		0
.nv.shared.reserved.0:
	.zero		64
	.weak		__nv_reservedSMEM_allocation_phase
	.type		__nv_reservedSMEM_allocation_phase,@object
	.size		__nv_reservedSMEM_allocation_phase,(.L_0 - __nv_reservedSMEM_allocation_phase)
__nv_reservedSMEM_allocation_phase:
	.zero		1
.L_0:
	.zero		7
	.weak		__nv_reservedSMEM_devtool_atexit_pc
	.type		__nv_reservedSMEM_devtool_atexit_pc,@object
	.size		__nv_reservedSMEM_devtool_atexit_pc,(__nv_reservedSMEM_allocation_mask - __nv_reservedSMEM_devtool_atexit_pc)
__nv_reservedSMEM_devtool_atexit_pc:
	.zero		8
	.weak		__nv_reservedSMEM_allocation_mask
	.type		__nv_reservedSMEM_allocation_mask,@object
	.size		__nv_reservedSMEM_allocation_mask,(.L_2 - __nv_reservedSMEM_allocation_mask)
__nv_reservedSMEM_allocation_mask:
	.zero		4
.L_2:


//--------------------- .nv.constant0.attn_fwd    --------------------------
	.section	.nv.constant0.attn_fwd,"a",@progbits
	.sectionflags	@""
	.align	4
.nv.constant0.attn_fwd:
	.zero		1032


//--------------------- SYMBOLS --------------------------

	.type		.nv.reservedSmem.offset0,@object
	.size		.nv.reservedSmem.offset0,0x4
	.type		.nv.reservedSmem.cap,@object
	.size		.nv.reservedSmem.cap,0x4
